//
// Generated by NVIDIA NVVM Compiler
//
// Compiler Build ID: CL-36424714
// Cuda compilation tools, release 13.0, V13.0.88
// Based on NVVM 20.0.0
//

.version 9.0
.target sm_100
.address_size 64

	// .globl	add
.const .align 4 .u32 TABLE_LEN;
.const .align 1 .b8 TABLE[500];

.visible .entry add(
	.param .u32 add_param_0,
	.param .u64 .ptr .align 1 add_param_1,
	.param .u64 .ptr .align 1 add_param_2,
	.param .u64 .ptr .align 1 add_param_3
)
{
	.reg .pred 	%p<2>;
	.reg .b32 	%r<6>;
	.reg .b32 	%f<4>;
	.reg .b64 	%rd<11>;

	ld.param.u32 	%r2, [add_param_0];
	ld.param.u64 	%rd1, [add_param_1];
	ld.param.u64 	%rd2, [add_param_2];
	ld.param.u64 	%rd3, [add_param_3];
	mov.u32 	%r3, %ctaid.x;
	mov.u32 	%r4, %ntid.x;
	mov.u32 	%r5, %tid.x;
	mad.lo.s32 	%r1, %r3, %r4, %r5;
	setp.ge.s32 	%p1, %r1, %r2;
	@%p1 bra 	$L__BB0_2;
	cvta.to.global.u64 	%rd4, %rd1;
	cvta.to.global.u64 	%rd5, %rd2;
	cvta.to.global.u64 	%rd6, %rd3;
	mul.wide.s32 	%rd7, %r1, 4;
	add.s64 	%rd8, %rd4, %rd7;
	ld.global.f32 	%f1, [%rd8];
	add.s64 	%rd9, %rd5, %rd7;
	ld.global.f32 	%f2, [%rd9];
	add.f32 	%f3, %f1, %f2;
	add.s64 	%rd10, %rd6, %rd7;
	st.global.f32 	[%rd10], %f3;
$L__BB0_2:
	ret;

}
	// .globl	RGBToYKernel
.visible .entry RGBToYKernel(
	.param .u64 .ptr .align 1 RGBToYKernel_param_0,
	.param .u64 .ptr .align 1 RGBToYKernel_param_1,
	.param .u32 RGBToYKernel_param_2,
	.param .u32 RGBToYKernel_param_3,
	.param .u32 RGBToYKernel_param_4
)
{
	.reg .pred 	%p<4>;
	.reg .b16 	%rs<5>;
	.reg .b32 	%r<16>;
	.reg .b64 	%rd<8>;

	ld.param.u64 	%rd1, [RGBToYKernel_param_0];
	ld.param.u64 	%rd2, [RGBToYKernel_param_1];
	ld.param.u32 	%r4, [RGBToYKernel_param_2];
	ld.param.u32 	%r5, [RGBToYKernel_param_3];
	ld.param.u32 	%r3, [RGBToYKernel_param_4];
	mov.u32 	%r7, %ntid.x;
	mov.u32 	%r8, %ctaid.x;
	mov.u32 	%r9, %tid.x;
	mad.lo.s32 	%r1, %r7, %r8, %r9;
	mov.u32 	%r10, %ntid.y;
	mov.u32 	%r11, %ctaid.y;
	mov.u32 	%r12, %tid.y;
	mad.lo.s32 	%r13, %r10, %r11, %r12;
	setp.ge.s32 	%p1, %r1, %r4;
	setp.ge.s32 	%p2, %r13, %r5;
	or.pred  	%p3, %p1, %p2;
	@%p3 bra 	$L__BB1_2;
	cvta.to.global.u64 	%rd3, %rd1;
	cvta.to.global.u64 	%rd4, %rd2;
	mul.lo.s32 	%r14, %r3, %r13;
	mad.lo.s32 	%r15, %r1, 3, %r14;
	cvt.s64.s32 	%rd5, %r15;
	add.s64 	%rd6, %rd3, %rd5;
	ld.global.u8 	%rs1, [%rd6];
	add.s64 	%rd7, %rd4, %rd5;
	st.global.u8 	[%rd7], %rs1;
	ld.global.u8 	%rs2, [%rd6+1];
	st.global.u8 	[%rd7+1], %rs2;
	ld.global.u8 	%rs3, [%rd6+2];
	shr.u16 	%rs4, %rs3, 1;
	st.global.u8 	[%rd7+2], %rs4;
$L__BB1_2:
	ret;

}
	// .globl	BlurKernel
.visible .entry BlurKernel(
	.param .u64 .ptr .align 1 BlurKernel_param_0,
	.param .u64 .ptr .align 1 BlurKernel_param_1,
	.param .u32 BlurKernel_param_2,
	.param .u32 BlurKernel_param_3,
	.param .u32 BlurKernel_param_4
)
{
	.reg .pred 	%p<19>;
	.reg .b32 	%r<22>;
	.reg .b64 	%rd<24>;
	.reg .b64 	%fd<5>;

	ld.param.u64 	%rd12, [BlurKernel_param_0];
	ld.param.u64 	%rd9, [BlurKernel_param_1];
	ld.param.u32 	%r5, [BlurKernel_param_2];
	ld.param.u32 	%r6, [BlurKernel_param_3];
	ld.param.u32 	%r7, [BlurKernel_param_4];
	cvta.to.global.u64 	%rd13, %rd12;
	mov.u32 	%r8, %ntid.x;
	mov.u32 	%r9, %ctaid.x;
	mov.u32 	%r10, %tid.x;
	mad.lo.s32 	%r1, %r8, %r9, %r10;
	mov.u32 	%r11, %ntid.y;
	mov.u32 	%r12, %ctaid.y;
	mov.u32 	%r13, %tid.y;
	mad.lo.s32 	%r2, %r11, %r12, %r13;
	mul.lo.s32 	%r14, %r7, %r2;
	mad.lo.s32 	%r3, %r1, 3, %r14;
	cvt.s64.s32 	%rd14, %r3;
	add.s64 	%rd1, %rd13, %rd14;
	ld.const.s8 	%r15, [TABLE];
	add.s32 	%r16, %r1, %r15;
	ld.const.s8 	%r4, [TABLE+1];
	add.s32 	%r17, %r2, %r4;
	setp.gt.s32 	%p1, %r16, -1;
	setp.lt.s32 	%p2, %r16, %r5;
	and.pred  	%p3, %p1, %p2;
	setp.gt.s32 	%p4, %r17, -1;
	setp.lt.s32 	%p5, %r17, %r6;
	and.pred  	%p6, %p4, %p5;
	and.pred  	%p8, %p3, %p6;
	mov.b64 	%rd23, 0;
	mov.b64 	%rd22, 50;
	not.pred 	%p9, %p8;
	@%p9 bra 	$L__BB2_2;
	ld.global.u8 	%rd23, [%rd1];
	mov.b64 	%rd22, 305;
$L__BB2_2:
	add.s32 	%r18, %r1, %r4;
	ld.const.s8 	%r19, [TABLE+2];
	add.s32 	%r20, %r2, %r19;
	setp.gt.s32 	%p10, %r18, -1;
	setp.lt.s32 	%p11, %r18, %r5;
	and.pred  	%p12, %p10, %p11;
	setp.gt.s32 	%p13, %r20, -1;
	setp.lt.s32 	%p14, %r20, %r6;
	and.pred  	%p15, %p13, %p14;
	and.pred  	%p17, %p12, %p15;
	not.pred 	%p18, %p17;
	@%p18 bra 	$L__BB2_4;
	add.s64 	%rd22, %rd22, 255;
	ld.global.u8 	%rd16, [%rd1];
	add.s64 	%rd23, %rd23, %rd16;
$L__BB2_4:
	cvta.to.global.u64 	%rd18, %rd9;
	cvt.rn.f64.u64 	%fd1, %rd23;
	cvt.rn.f64.u64 	%fd2, %rd22;
	div.rn.f64 	%fd3, %fd2, 0d406FE00000000000;
	div.rn.f64 	%fd4, %fd1, %fd3;
	cvt.rzi.u32.f64 	%r21, %fd4;
	add.s64 	%rd19, %rd18, %rd14;
	st.global.u8 	[%rd19], %r21;
	ret;

}
	// .globl	Blur2Kernel
.visible .entry Blur2Kernel(
	.param .u64 .ptr .align 1 Blur2Kernel_param_0,
	.param .u64 .ptr .align 1 Blur2Kernel_param_1,
	.param .u32 Blur2Kernel_param_2,
	.param .u32 Blur2Kernel_param_3,
	.param .u32 Blur2Kernel_param_4,
	.param .u32 Blur2Kernel_param_5,
	.param .f64 Blur2Kernel_param_6
)
{
	.reg .pred 	%p<10>;
	.reg .b16 	%rs<7>;
	.reg .b32 	%r<21>;
	.reg .b64 	%rd<9>;
	.reg .b64 	%fd<11>;

	ld.param.u64 	%rd1, [Blur2Kernel_param_0];
	ld.param.u64 	%rd2, [Blur2Kernel_param_1];
	ld.param.u32 	%r5, [Blur2Kernel_param_2];
	ld.param.u32 	%r6, [Blur2Kernel_param_3];
	ld.param.u32 	%r7, [Blur2Kernel_param_4];
	ld.param.u32 	%r8, [Blur2Kernel_param_5];
	ld.param.f64 	%fd1, [Blur2Kernel_param_6];
	mov.u32 	%r9, %ntid.x;
	mov.u32 	%r10, %ctaid.x;
	mov.u32 	%r11, %tid.x;
	mad.lo.s32 	%r12, %r9, %r10, %r11;
	div.s32 	%r2, %r12, %r5;
	mul.lo.s32 	%r13, %r2, %r5;
	sub.s32 	%r1, %r12, %r13;
	sub.s32 	%r3, %r1, %r7;
	sub.s32 	%r4, %r2, %r8;
	setp.gt.s32 	%p1, %r3, -1;
	setp.le.s32 	%p2, %r3, %r5;
	and.pred  	%p3, %p1, %p2;
	setp.gt.s32 	%p4, %r4, -1;
	setp.le.s32 	%p5, %r4, %r6;
	and.pred  	%p6, %p4, %p5;
	and.pred  	%p8, %p3, %p6;
	not.pred 	%p9, %p8;
	@%p9 bra 	$L__BB3_2;
	cvta.to.global.u64 	%rd3, %rd1;
	cvta.to.global.u64 	%rd4, %rd2;
	mad.lo.s32 	%r14, %r4, %r5, %r3;
	mul.lo.s32 	%r15, %r14, 3;
	mad.lo.s32 	%r16, %r2, %r5, %r1;
	mul.lo.s32 	%r17, %r16, 3;
	cvt.s64.s32 	%rd5, %r15;
	add.s64 	%rd6, %rd3, %rd5;
	ld.global.u8 	%rs1, [%rd6];
	ld.global.u8 	%rs2, [%rd6+1];
	ld.global.u8 	%rs3, [%rd6+2];
	cvt.rn.f64.u16 	%fd2, %rs1;
	cvt.s64.s32 	%rd7, %r17;
	add.s64 	%rd8, %rd4, %rd7;
	ld.global.u8 	%rs4, [%rd8];
	cvt.rn.f64.u16 	%fd3, %rs4;
	fma.rn.f64 	%fd4, %fd1, %fd2, %fd3;
	cvt.rzi.u32.f64 	%r18, %fd4;
	st.global.u8 	[%rd8], %r18;
	cvt.rn.f64.u16 	%fd5, %rs2;
	ld.global.u8 	%rs5, [%rd8+1];
	cvt.rn.f64.u16 	%fd6, %rs5;
	fma.rn.f64 	%fd7, %fd1, %fd5, %fd6;
	cvt.rzi.u32.f64 	%r19, %fd7;
	st.global.u8 	[%rd8+1], %r19;
	cvt.rn.f64.u16 	%fd8, %rs3;
	ld.global.u8 	%rs6, [%rd8+2];
	cvt.rn.f64.u16 	%fd9, %rs6;
	fma.rn.f64 	%fd10, %fd1, %fd8, %fd9;
	cvt.rzi.u32.f64 	%r20, %fd10;
	st.global.u8 	[%rd8+2], %r20;
$L__BB3_2:
	ret;

}


// ===== COMPILED SASS (sm_100) =====

	.target	sm_100

	.elftype	@"ET_EXEC"


//--------------------- .note.nv.tkinfo           --------------------------
	.section	.note.nv.tkinfo,"",@"SHT_NOTE"
	.sectionflags	@"SHF_NOTE_NV_TKINFO"
	.tkinfo
        /*0018*/ 	.word	0x00000002
        /*0030*/ 	.string	""
        /*0030*/ 	.string	"ptxas"
        /*0030*/ 	.string	"Cuda compilation tools, release 13.0, V13.0.88"
        /*0030*/ 	.string	"Build cuda_13.0.r13.0/compiler.36424714_0"
        /*0030*/ 	.string	"-arch sm_100 -m 64 "



//--------------------- .note.nv.cuinfo           --------------------------
	.section	.note.nv.cuinfo,"",@"SHT_NOTE"
	.sectionflags	@"SHF_NOTE_NV_CUINFO"
        /*0018*/ 	.short	0x0002
        /*001a*/ 	.short	0x0064
        /*001c*/ 	.short	0x0082
	.zero		2


//--------------------- .nv.info                  --------------------------
	.section	.nv.info,"",@"SHT_CUDA_INFO"
	.align	4


	//----- nvinfo : EIATTR_REGCOUNT
	.align		4
        /*0000*/ 	.byte	0x04, 0x2f
        /*0002*/ 	.short	(.L_3 - .L_2)
	.align		4
.L_2:
        /*0004*/ 	.word	index@(add)
        /*0008*/ 	.word	0x0000000c


	//----- nvinfo : EIATTR_FRAME_SIZE
	.align		4
.L_3:
        /*000c*/ 	.byte	0x04, 0x11
        /*000e*/ 	.short	(.L_5 - .L_4)
	.align		4
.L_4:
        /*0010*/ 	.word	index@(add)
        /*0014*/ 	.word	0x00000000


	//----- nvinfo : EIATTR_REGCOUNT
	.align		4
.L_5:
        /*0018*/ 	.byte	0x04, 0x2f
        /*001a*/ 	.short	(.L_7 - .L_6)
	.align		4
.L_6:
        /*001c*/ 	.word	index@(RGBToYKernel)
        /*0020*/ 	.word	0x0000000e


	//----- nvinfo : EIATTR_FRAME_SIZE
	.align		4
.L_7:
        /*0024*/ 	.byte	0x04, 0x11
        /*0026*/ 	.short	(.L_9 - .L_8)
	.align		4
.L_8:
        /*0028*/ 	.word	index@(RGBToYKernel)
        /*002c*/ 	.word	0x00000000


	//----- nvinfo : EIATTR_REGCOUNT
	.align		4
.L_9:
        /*0030*/ 	.byte	0x04, 0x2f
        /*0032*/ 	.short	(.L_11 - .L_10)
	.align		4
.L_10:
        /*0034*/ 	.word	index@(BlurKernel)
        /*0038*/ 	.word	0x0000001c


	//----- nvinfo : EIATTR_FRAME_SIZE
	.align		4
.L_11:
        /*003c*/ 	.byte	0x04, 0x11
        /*003e*/ 	.short	(.L_13 - .L_12)
	.align		4
.L_12:
        /*0040*/ 	.word	index@($__internal_0_$__cuda_sm20_div_rn_f64_full)
        /*0044*/ 	.word	0x00000000


	//----- nvinfo : EIATTR_FRAME_SIZE
	.align		4
.L_13:
        /*0048*/ 	.byte	0x04, 0x11
        /*004a*/ 	.short	(.L_15 - .L_14)
	.align		4
.L_14:
        /*004c*/ 	.word	index@(BlurKernel)
        /*0050*/ 	.word	0x00000000


	//----- nvinfo : EIATTR_REGCOUNT
	.align		4
.L_15:
        /*0054*/ 	.byte	0x04, 0x2f
        /*0056*/ 	.short	(.L_17 - .L_16)
	.align		4
.L_16:
        /*0058*/ 	.word	index@(Blur2Kernel)
        /*005c*/ 	.word	0x00000016


	//----- nvinfo : EIATTR_FRAME_SIZE
	.align		4
.L_17:
        /*0060*/ 	.byte	0x04, 0x11
        /*0062*/ 	.short	(.L_19 - .L_18)
	.align		4
.L_18:
        /*0064*/ 	.word	index@(Blur2Kernel)
        /*0068*/ 	.word	0x00000000


	//----- nvinfo : EIATTR_MIN_STACK_SIZE
	.align		4
.L_19:
        /*006c*/ 	.byte	0x04, 0x12
        /*006e*/ 	.short	(.L_21 - .L_20)
	.align		4
.L_20:
        /*0070*/ 	.word	index@(Blur2Kernel)
        /*0074*/ 	.word	0x00000000


	//----- nvinfo : EIATTR_MIN_STACK_SIZE
	.align		4
.L_21:
        /*0078*/ 	.byte	0x04, 0x12
        /*007a*/ 	.short	(.L_23 - .L_22)
	.align		4
.L_22:
        /*007c*/ 	.word	index@(BlurKernel)
        /*0080*/ 	.word	0x00000000


	//----- nvinfo : EIATTR_MIN_STACK_SIZE
	.align		4
.L_23:
        /*0084*/ 	.byte	0x04, 0x12
        /*0086*/ 	.short	(.L_25 - .L_24)
	.align		4
.L_24:
        /*0088*/ 	.word	index@(RGBToYKernel)
        /*008c*/ 	.word	0x00000000


	//----- nvinfo : EIATTR_MIN_STACK_SIZE
	.align		4
.L_25:
        /*0090*/ 	.byte	0x04, 0x12
        /*0092*/ 	.short	(.L_27 - .L_26)
	.align		4
.L_26:
        /*0094*/ 	.word	index@(add)
        /*0098*/ 	.word	0x00000000
.L_27:


//--------------------- .nv.compat                --------------------------
	.section	.nv.compat,"",@"SHT_CUDA_COMPAT_INFO"
	.align	4
        /*0000*/ 	.byte	0x02, 0x09, 0x00, 0x00, 0x02, 0x02, 0x01, 0x00, 0x02, 0x05, 0x05, 0x00, 0x03, 0x07, 0x01, 0x01
        /*0010*/ 	.byte	0x02, 0x03, 0x00, 0x00, 0x02, 0x06, 0x01, 0x00, 0x04, 0x0b, 0x08, 0x00, 0x01, 0x00, 0x00, 0x00
        /*0020*/ 	.byte	0x00, 0x00, 0x00, 0x00


//--------------------- .nv.info.Blur2Kernel      --------------------------
	.section	.nv.info.Blur2Kernel,"",@"SHT_CUDA_INFO"
	.sectionflags	@""
	.align	4


	//----- nvinfo : EIATTR_CUDA_API_VERSION
	.align		4
        /*0000*/ 	.byte	0x04, 0x37
        /*0002*/ 	.short	(.L_29 - .L_28)
.L_28:
        /*0004*/ 	.word	0x00000082


	//----- nvinfo : EIATTR_KPARAM_INFO
	.align		4
.L_29:
        /*0008*/ 	.byte	0x04, 0x17
        /*000a*/ 	.short	(.L_31 - .L_30)
.L_30:
        /*000c*/ 	.word	0x00000000
        /*0010*/ 	.short	0x0006
        /*0012*/ 	.short	0x0020
        /*0014*/ 	.byte	0x00, 0xf0, 0x21, 0x00


	//----- nvinfo : EIATTR_KPARAM_INFO
	.align		4
.L_31:
        /*0018*/ 	.byte	0x04, 0x17
        /*001a*/ 	.short	(.L_33 - .L_32)
.L_32:
        /*001c*/ 	.word	0x00000000
        /*0020*/ 	.short	0x0005
        /*0022*/ 	.short	0x001c
        /*0024*/ 	.byte	0x00, 0xf0, 0x11, 0x00


	//----- nvinfo : EIATTR_KPARAM_INFO
	.align		4
.L_33:
        /*0028*/ 	.byte	0x04, 0x17
        /*002a*/ 	.short	(.L_35 - .L_34)
.L_34:
        /*002c*/ 	.word	0x00000000
        /*0030*/ 	.short	0x0004
        /*0032*/ 	.short	0x0018
        /*0034*/ 	.byte	0x00, 0xf0, 0x11, 0x00


	//----- nvinfo : EIATTR_KPARAM_INFO
	.align		4
.L_35:
        /*0038*/ 	.byte	0x04, 0x17
        /*003a*/ 	.short	(.L_37 - .L_36)
.L_36:
        /*003c*/ 	.word	0x00000000
        /*0040*/ 	.short	0x0003
        /*0042*/ 	.short	0x0014
        /*0044*/ 	.byte	0x00, 0xf0, 0x11, 0x00


	//----- nvinfo : EIATTR_KPARAM_INFO
	.align		4
.L_37:
        /*0048*/ 	.byte	0x04, 0x17
        /*004a*/ 	.short	(.L_39 - .L_38)
.L_38:
        /*004c*/ 	.word	0x00000000
        /*0050*/ 	.short	0x0002
        /*0052*/ 	.short	0x0010
        /*0054*/ 	.byte	0x00, 0xf0, 0x11, 0x00


	//----- nvinfo : EIATTR_KPARAM_INFO
	.align		4
.L_39:
        /*0058*/ 	.byte	0x04, 0x17
        /*005a*/ 	.short	(.L_41 - .L_40)
.L_40:
        /*005c*/ 	.word	0x00000000
        /*0060*/ 	.short	0x0001
        /*0062*/ 	.short	0x0008
        /*0064*/ 	.byte	0x00, 0xf5, 0x21, 0x00


	//----- nvinfo : EIATTR_KPARAM_INFO
	.align		4
.L_41:
        /*0068*/ 	.byte	0x04, 0x17
        /*006a*/ 	.short	(.L_43 - .L_42)
.L_42:
        /*006c*/ 	.word	0x00000000
        /*0070*/ 	.short	0x0000
        /*0072*/ 	.short	0x0000
        /*0074*/ 	.byte	0x00, 0xf5, 0x21, 0x00


	//----- nvinfo : EIATTR_SPARSE_MMA_MASK
	.align		4
.L_43:
        /*0078*/ 	.byte	0x03, 0x50
        /*007a*/ 	.short	0x0000


	//----- nvinfo : EIATTR_MAXREG_COUNT
	.align		4
        /*007c*/ 	.byte	0x03, 0x1b
        /*007e*/ 	.short	0x00ff


	//----- nvinfo : EIATTR_MERCURY_ISA_VERSION
	.align		4
        /*0080*/ 	.byte	0x03, 0x5f
        /*0082*/ 	.short	0x0101


	//----- nvinfo : EIATTR_VRC_CTA_INIT_COUNT
	.align		4
        /*0084*/ 	.byte	0x02, 0x4a
	.zero		1
	.zero		1


	//----- nvinfo : EIATTR_EXIT_INSTR_OFFSETS
	.align		4
        /*0088*/ 	.byte	0x04, 0x1c
        /*008a*/ 	.short	(.L_45 - .L_44)


	//   ....[0]....
.L_44:
        /*008c*/ 	.word	0x00000280


	//   ....[1]....
        /*0090*/ 	.word	0x00000490


	//----- nvinfo : EIATTR_CBANK_PARAM_SIZE
	.align		4
.L_45:
        /*0094*/ 	.byte	0x03, 0x19
        /*0096*/ 	.short	0x0028


	//----- nvinfo : EIATTR_PARAM_CBANK
	.align		4
        /*0098*/ 	.byte	0x04, 0x0a
        /*009a*/ 	.short	(.L_47 - .L_46)
	.align		4
.L_46:
        /*009c*/ 	.word	index@(.nv.constant0.Blur2Kernel)
        /*00a0*/ 	.short	0x0380
        /*00a2*/ 	.short	0x0028


	//----- nvinfo : EIATTR_SW_WAR
	.align		4
.L_47:
        /*00a4*/ 	.byte	0x04, 0x36
        /*00a6*/ 	.short	(.L_49 - .L_48)
.L_48:
        /*00a8*/ 	.word	0x00000008
.L_49:


//--------------------- .nv.info.BlurKernel       --------------------------
	.section	.nv.info.BlurKernel,"",@"SHT_CUDA_INFO"
	.sectionflags	@""
	.align	4


	//----- nvinfo : EIATTR_CUDA_API_VERSION
	.align		4
        /*0000*/ 	.byte	0x04, 0x37
        /*0002*/ 	.short	(.L_51 - .L_50)
.L_50:
        /*0004*/ 	.word	0x00000082


	//----- nvinfo : EIATTR_KPARAM_INFO
	.align		4
.L_51:
        /*0008*/ 	.byte	0x04, 0x17
        /*000a*/ 	.short	(.L_53 - .L_52)
.L_52:
        /*000c*/ 	.word	0x00000000
        /*0010*/ 	.short	0x0004
        /*0012*/ 	.short	0x0018
        /*0014*/ 	.byte	0x00, 0xf0, 0x11, 0x00


	//----- nvinfo : EIATTR_KPARAM_INFO
	.align		4
.L_53:
        /*0018*/ 	.byte	0x04, 0x17
        /*001a*/ 	.short	(.L_55 - .L_54)
.L_54:
        /*001c*/ 	.word	0x00000000
        /*0020*/ 	.short	0x0003
        /*0022*/ 	.short	0x0014
        /*0024*/ 	.byte	0x00, 0xf0, 0x11, 0x00


	//----- nvinfo : EIATTR_KPARAM_INFO
	.align		4
.L_55:
        /*0028*/ 	.byte	0x04, 0x17
        /*002a*/ 	.short	(.L_57 - .L_56)
.L_56:
        /*002c*/ 	.word	0x00000000
        /*0030*/ 	.short	0x0002
        /*0032*/ 	.short	0x0010
        /*0034*/ 	.byte	0x00, 0xf0, 0x11, 0x00


	//----- nvinfo : EIATTR_KPARAM_INFO
	.align		4
.L_57:
        /*0038*/ 	.byte	0x04, 0x17
        /*003a*/ 	.short	(.L_59 - .L_58)
.L_58:
        /*003c*/ 	.word	0x00000000
        /*0040*/ 	.short	0x0001
        /*0042*/ 	.short	0x0008
        /*0044*/ 	.byte	0x00, 0xf5, 0x21, 0x00


	//----- nvinfo : EIATTR_KPARAM_INFO
	.align		4
.L_59:
        /*0048*/ 	.byte	0x04, 0x17
        /*004a*/ 	.short	(.L_61 - .L_60)
.L_60:
        /*004c*/ 	.word	0x00000000
        /*0050*/ 	.short	0x0000
        /*0052*/ 	.short	0x0000
        /*0054*/ 	.byte	0x00, 0xf5, 0x21, 0x00


	//----- nvinfo : EIATTR_SPARSE_MMA_MASK
	.align		4
.L_61:
        /*0058*/ 	.byte	0x03, 0x50
        /*005a*/ 	.short	0x0000


	//----- nvinfo : EIATTR_MAXREG_COUNT
	.align		4
        /*005c*/ 	.byte	0x03, 0x1b
        /*005e*/ 	.short	0x00ff


	//----- nvinfo : EIATTR_MERCURY_ISA_VERSION
	.align		4
        /*0060*/ 	.byte	0x03, 0x5f
        /*0062*/ 	.short	0x0101


	//----- nvinfo : EIATTR_VRC_CTA_INIT_COUNT
	.align		4
        /*0064*/ 	.byte	0x02, 0x4a
	.zero		1
	.zero		1


	//----- nvinfo : EIATTR_EXIT_INSTR_OFFSETS
	.align		4
        /*0068*/ 	.byte	0x04, 0x1c
        /*006a*/ 	.short	(.L_63 - .L_62)


	//   ....[0]....
.L_62:
        /*006c*/ 	.word	0x00000660


	//----- nvinfo : EIATTR_CRS_STACK_SIZE
	.align		4
.L_63:
        /*0070*/ 	.byte	0x04, 0x1e
        /*0072*/ 	.short	(.L_65 - .L_64)
.L_64:
        /*0074*/ 	.word	0x00000000


	//----- nvinfo : EIATTR_CBANK_PARAM_SIZE
	.align		4
.L_65:
        /*0078*/ 	.byte	0x03, 0x19
        /*007a*/ 	.short	0x001c


	//----- nvinfo : EIATTR_PARAM_CBANK
	.align		4
        /*007c*/ 	.byte	0x04, 0x0a
        /*007e*/ 	.short	(.L_67 - .L_66)
	.align		4
.L_66:
        /*0080*/ 	.word	index@(.nv.constant0.BlurKernel)
        /*0084*/ 	.short	0x0380
        /*0086*/ 	.short	0x001c


	//----- nvinfo : EIATTR_SW_WAR
	.align		4
.L_67:
        /*0088*/ 	.byte	0x04, 0x36
        /*008a*/ 	.short	(.L_69 - .L_68)
.L_68:
        /*008c*/ 	.word	0x00000008
.L_69:


//--------------------- .nv.info.RGBToYKernel     --------------------------
	.section	.nv.info.RGBToYKernel,"",@"SHT_CUDA_INFO"
	.sectionflags	@""
	.align	4


	//----- nvinfo : EIATTR_CUDA_API_VERSION
	.align		4
        /*0000*/ 	.byte	0x04, 0x37
        /*0002*/ 	.short	(.L_71 - .L_70)
.L_70:
        /*0004*/ 	.word	0x00000082


	//----- nvinfo : EIATTR_KPARAM_INFO
	.align		4
.L_71:
        /*0008*/ 	.byte	0x04, 0x17
        /*000a*/ 	.short	(.L_73 - .L_72)
.L_72:
        /*000c*/ 	.word	0x00000000
        /*0010*/ 	.short	0x0004
        /*0012*/ 	.short	0x0018
        /*0014*/ 	.byte	0x00, 0xf0, 0x11, 0x00


	//----- nvinfo : EIATTR_KPARAM_INFO
	.align		4
.L_73:
        /*0018*/ 	.byte	0x04, 0x17
        /*001a*/ 	.short	(.L_75 - .L_74)
.L_74:
        /*001c*/ 	.word	0x00000000
        /*0020*/ 	.short	0x0003
        /*0022*/ 	.short	0x0014
        /*0024*/ 	.byte	0x00, 0xf0, 0x11, 0x00


	//----- nvinfo : EIATTR_KPARAM_INFO
	.align		4
.L_75:
        /*0028*/ 	.byte	0x04, 0x17
        /*002a*/ 	.short	(.L_77 - .L_76)
.L_76:
        /*002c*/ 	.word	0x00000000
        /*0030*/ 	.short	0x0002
        /*0032*/ 	.short	0x0010
        /*0034*/ 	.byte	0x00, 0xf0, 0x11, 0x00


	//----- nvinfo : EIATTR_KPARAM_INFO
	.align		4
.L_77:
        /*0038*/ 	.byte	0x04, 0x17
        /*003a*/ 	.short	(.L_79 - .L_78)
.L_78:
        /*003c*/ 	.word	0x00000000
        /*0040*/ 	.short	0x0001
        /*0042*/ 	.short	0x0008
        /*0044*/ 	.byte	0x00, 0xf5, 0x21, 0x00


	//----- nvinfo : EIATTR_KPARAM_INFO
	.align		4
.L_79:
        /*0048*/ 	.byte	0x04, 0x17
        /*004a*/ 	.short	(.L_81 - .L_80)
.L_80:
        /*004c*/ 	.word	0x00000000
        /*0050*/ 	.short	0x0000
        /*0052*/ 	.short	0x0000
        /*0054*/ 	.byte	0x00, 0xf5, 0x21, 0x00


	//----- nvinfo : EIATTR_SPARSE_MMA_MASK
	.align		4
.L_81:
        /*0058*/ 	.byte	0x03, 0x50
        /*005a*/ 	.short	0x0000


	//----- nvinfo : EIATTR_MAXREG_COUNT
	.align		4
        /*005c*/ 	.byte	0x03, 0x1b
        /*005e*/ 	.short	0x00ff


	//----- nvinfo : EIATTR_MERCURY_ISA_VERSION
	.align		4
        /*0060*/ 	.byte	0x03, 0x5f
        /*0062*/ 	.short	0x0101


	//----- nvinfo : EIATTR_VRC_CTA_INIT_COUNT
	.align		4
        /*0064*/ 	.byte	0x02, 0x4a
	.zero		1
	.zero		1


	//----- nvinfo : EIATTR_EXIT_INSTR_OFFSETS
	.align		4
        /*0068*/ 	.byte	0x04, 0x1c
        /*006a*/ 	.short	(.L_83 - .L_82)


	//   ....[0]....
.L_82:
        /*006c*/ 	.word	0x000000c0


	//   ....[1]....
        /*0070*/ 	.word	0x000001e0


	//----- nvinfo : EIATTR_CBANK_PARAM_SIZE
	.align		4
.L_83:
        /*0074*/ 	.byte	0x03, 0x19
        /*0076*/ 	.short	0x001c


	//----- nvinfo : EIATTR_PARAM_CBANK
	.align		4
        /*0078*/ 	.byte	0x04, 0x0a
        /*007a*/ 	.short	(.L_85 - .L_84)
	.align		4
.L_84:
        /*007c*/ 	.word	index@(.nv.constant0.RGBToYKernel)
        /*0080*/ 	.short	0x0380
        /*0082*/ 	.short	0x001c


	//----- nvinfo : EIATTR_SW_WAR
	.align		4
.L_85:
        /*0084*/ 	.byte	0x04, 0x36
        /*0086*/ 	.short	(.L_87 - .L_86)
.L_86:
        /*0088*/ 	.word	0x00000008
.L_87:


//--------------------- .nv.info.add              --------------------------
	.section	.nv.info.add,"",@"SHT_CUDA_INFO"
	.sectionflags	@""
	.align	4


	//----- nvinfo : EIATTR_CUDA_API_VERSION
	.align		4
        /*0000*/ 	.byte	0x04, 0x37
        /*0002*/ 	.short	(.L_89 - .L_88)
.L_88:
        /*0004*/ 	.word	0x00000082


	//----- nvinfo : EIATTR_KPARAM_INFO
	.align		4
.L_89:
        /*0008*/ 	.byte	0x04, 0x17
        /*000a*/ 	.short	(.L_91 - .L_90)
.L_90:
        /*000c*/ 	.word	0x00000000
        /*0010*/ 	.short	0x0003
        /*0012*/ 	.short	0x0018
        /*0014*/ 	.byte	0x00, 0xf5, 0x21, 0x00


	//----- nvinfo : EIATTR_KPARAM_INFO
	.align		4
.L_91:
        /*0018*/ 	.byte	0x04, 0x17
        /*001a*/ 	.short	(.L_93 - .L_92)
.L_92:
        /*001c*/ 	.word	0x00000000
        /*0020*/ 	.short	0x0002
        /*0022*/ 	.short	0x0010
        /*0024*/ 	.byte	0x00, 0xf5, 0x21, 0x00


	//----- nvinfo : EIATTR_KPARAM_INFO
	.align		4
.L_93:
        /*0028*/ 	.byte	0x04, 0x17
        /*002a*/ 	.short	(.L_95 - .L_94)
.L_94:
        /*002c*/ 	.word	0x00000000
        /*0030*/ 	.short	0x0001
        /*0032*/ 	.short	0x0008
        /*0034*/ 	.byte	0x00, 0xf5, 0x21, 0x00


	//----- nvinfo : EIATTR_KPARAM_INFO
	.align		4
.L_95:
        /*0038*/ 	.byte	0x04, 0x17
        /*003a*/ 	.short	(.L_97 - .L_96)
.L_96:
        /*003c*/ 	.word	0x00000000
        /*0040*/ 	.short	0x0000
        /*0042*/ 	.short	0x0000
        /*0044*/ 	.byte	0x00, 0xf0, 0x11, 0x00


	//----- nvinfo : EIATTR_SPARSE_MMA_MASK
	.align		4
.L_97:
        /*0048*/ 	.byte	0x03, 0x50
        /*004a*/ 	.short	0x0000


	//----- nvinfo : EIATTR_MAXREG_COUNT
	.align		4
        /*004c*/ 	.byte	0x03, 0x1b
        /*004e*/ 	.short	0x00ff


	//----- nvinfo : EIATTR_MERCURY_ISA_VERSION
	.align		4
        /*0050*/ 	.byte	0x03, 0x5f
        /*0052*/ 	.short	0x0101


	//----- nvinfo : EIATTR_VRC_CTA_INIT_COUNT
	.align		4
        /*0054*/ 	.byte	0x02, 0x4a
	.zero		1
	.zero		1


	//----- nvinfo : EIATTR_EXIT_INSTR_OFFSETS
	.align		4
        /*0058*/ 	.byte	0x04, 0x1c
        /*005a*/ 	.short	(.L_99 - .L_98)


	//   ....[0]....
.L_98:
        /*005c*/ 	.word	0x00000070


	//   ....[1]....
        /*0060*/ 	.word	0x00000130


	//----- nvinfo : EIATTR_CBANK_PARAM_SIZE
	.align		4
.L_99:
        /*0064*/ 	.byte	0x03, 0x19
        /*0066*/ 	.short	0x0020


	//----- nvinfo : EIATTR_PARAM_CBANK
	.align		4
        /*0068*/ 	.byte	0x04, 0x0a
        /*006a*/ 	.short	(.L_101 - .L_100)
	.align		4
.L_100:
        /*006c*/ 	.word	index@(.nv.constant0.add)
        /*0070*/ 	.short	0x0380
        /*0072*/ 	.short	0x0020


	//----- nvinfo : EIATTR_SW_WAR
	.align		4
.L_101:
        /*0074*/ 	.byte	0x04, 0x36
        /*0076*/ 	.short	(.L_103 - .L_102)
.L_102:
        /*0078*/ 	.word	0x00000008
.L_103:


//--------------------- .nv.callgraph             --------------------------
	.section	.nv.callgraph,"",@"SHT_CUDA_CALLGRAPH"
	.align	4
	.sectionentsize	8
	.align		4
        /*0000*/ 	.word	0x00000000
	.align		4
        /*0004*/ 	.word	0xffffffff
	.align		4
        /*0008*/ 	.word	0x00000000
	.align		4
        /*000c*/ 	.word	0xfffffffe
	.align		4
        /*0010*/ 	.word	0x00000000
	.align		4
        /*0014*/ 	.word	0xfffffffd
	.align		4
        /*0018*/ 	.word	0x00000000
	.align		4
        /*001c*/ 	.word	0xfffffffc


//--------------------- .nv.constant3             --------------------------
	.section	.nv.constant3,"a",@progbits
	.align	4
.nv.constant3:
	.type		TABLE_LEN,@object
	.size		TABLE_LEN,(TABLE - TABLE_LEN)
TABLE_LEN:
	.zero		4
	.type		TABLE,@object
	.size		TABLE,(.L_1 - TABLE)
TABLE:
	.zero		500
.L_1:


//--------------------- .text.Blur2Kernel         --------------------------
	.section	.text.Blur2Kernel,"ax",@progbits
	.align	128
        .global         Blur2Kernel
        .type           Blur2Kernel,@function
        .size           Blur2Kernel,(.L_x_14 - Blur2Kernel)
        .other          Blur2Kernel,@"STO_CUDA_ENTRY STV_DEFAULT"
Blur2Kernel:
.text.Blur2Kernel:
[----:B------:R-:W-:Y:S08]  /*0000*/  LDC R1, c[0x0][0x37c] ;  /* 0x0000df00ff017b82 */ /* 0x000ff00000000800 */
[----:B------:R-:W0:Y:S01]  /*0010*/  LDC R9, c[0x0][0x390] ;  /* 0x0000e400ff097b82 */ /* 0x000e220000000800 */
[----:B------:R-:W1:Y:S01]  /*0020*/  S2R R0, SR_CTAID.X ;  /* 0x0000000000007919 */ /* 0x000e620000002500 */
[----:B------:R-:W1:Y:S01]  /*0030*/  LDCU UR4, c[0x0][0x360] ;  /* 0x00006c00ff0477ac */ /* 0x000e620008000800 */
[----:B------:R-:W1:Y:S01]  /*0040*/  S2R R5, SR_TID.X ;  /* 0x0000000000057919 */ /* 0x000e620000002100 */
[----:B------:R-:W2:Y:S01]  /*0050*/  LDCU UR6, c[0x0][0x394] ;  /* 0x00007280ff0677ac */ /* 0x000ea20008000800 */
[----:B0-----:R-:W-:-:S04]  /*0060*/  IABS R7, R9 ;  /* 0x0000000900077213 */ /* 0x001fc80000000000 */
[----:B------:R-:W0:Y:S01]  /*0070*/  I2F.RP R4, R7 ;  /* 0x0000000700047306 */ /* 0x000e220000209400 */
[----:B-1----:R-:W-:Y:S01]  /*0080*/  IMAD R0, R0, UR4, R5 ;  /* 0x0000000400007c24 */ /* 0x002fe2000f8e0205 */
[----:B------:R-:W1:Y:S06]  /*0090*/  LDCU.64 UR4, c[0x0][0x398] ;  /* 0x00007300ff0477ac */ /* 0x000e6c0008000a00 */
[----:B0-----:R-:W0:Y:S02]  /*00a0*/  MUFU.RCP R4, R4 ;  /* 0x0000000400047308 */ /* 0x001e240000001000 */
[----:B0-----:R-:W-:Y:S01]  /*00b0*/  VIADD R2, R4, 0xffffffe ;  /* 0x0ffffffe04027836 */ /* 0x001fe20000000000 */
[----:B------:R-:W-:-:S05]  /*00c0*/  IABS R4, R0 ;  /* 0x0000000000047213 */ /* 0x000fca0000000000 */
[----:B------:R0:W3:Y:S02]  /*00d0*/  F2I.FTZ.U32.TRUNC.NTZ R3, R2 ;  /* 0x0000000200037305 */ /* 0x0000e4000021f000 */
[----:B0-----:R-:W-:Y:S02]  /*00e0*/  IMAD.MOV.U32 R2, RZ, RZ, RZ ;  /* 0x000000ffff027224 */ /* 0x001fe400078e00ff */
[----:B---3--:R-:W-:-:S04]  /*00f0*/  IMAD.MOV R6, RZ, RZ, -R3 ;  /* 0x000000ffff067224 */ /* 0x008fc800078e0a03 */
[----:B------:R-:W-:-:S04]  /*0100*/  IMAD R5, R6, R7, RZ ;  /* 0x0000000706057224 */ /* 0x000fc800078e02ff */
[----:B------:R-:W-:-:S06]  /*0110*/  IMAD.HI.U32 R3, R3, R5, R2 ;  /* 0x0000000503037227 */ /* 0x000fcc00078e0002 */
[----:B------:R-:W-:-:S05]  /*0120*/  IMAD.HI.U32 R3, R3, R4, RZ ;  /* 0x0000000403037227 */ /* 0x000fca00078e00ff */
[----:B------:R-:W-:-:S05]  /*0130*/  IADD3 R2, PT, PT, -R3, RZ, RZ ;  /* 0x000000ff03027210 */ /* 0x000fca0007ffe1ff */
[----:B------:R-:W-:-:S05]  /*0140*/  IMAD R2, R7, R2, R4 ;  /* 0x0000000207027224 */ /* 0x000fca00078e0204 */
[----:B------:R-:W-:-:S13]  /*0150*/  ISETP.GT.U32.AND P2, PT, R7, R2, PT ;  /* 0x000000020700720c */ /* 0x000fda0003f44070 */
[----:B------:R-:W-:Y:S02]  /*0160*/  @!P2 IMAD.IADD R2, R2, 0x1, -R7 ;  /* 0x000000010202a824 */ /* 0x000fe400078e0a07 */
[----:B------:R-:W-:Y:S01]  /*0170*/  @!P2 VIADD R3, R3, 0x1 ;  /* 0x000000010303a836 */ /* 0x000fe20000000000 */
[----:B------:R-:W-:Y:S02]  /*0180*/  ISETP.NE.AND P2, PT, R9, RZ, PT ;  /* 0x000000ff0900720c */ /* 0x000fe40003f45270 */
[----:B------:R-:W-:Y:S02]  /*0190*/  ISETP.GE.U32.AND P0, PT, R2, R7, PT ;  /* 0x000000070200720c */ /* 0x000fe40003f06070 */
[----:B------:R-:W-:-:S04]  /*01a0*/  LOP3.LUT R2, R0, R9, RZ, 0x3c, !PT ;  /* 0x0000000900027212 */ /* 0x000fc800078e3cff */
[----:B------:R-:W-:-:S07]  /*01b0*/  ISETP.GE.AND P1, PT, R2, RZ, PT ;  /* 0x000000ff0200720c */ /* 0x000fce0003f26270 */
[----:B------:R-:W-:-:S06]  /*01c0*/  @P0 IADD3 R3, PT, PT, R3, 0x1, RZ ;  /* 0x0000000103030810 */ /* 0x000fcc0007ffe0ff */
[----:B------:R-:W-:Y:S01]  /*01d0*/  @!P1 IMAD.MOV R3, RZ, RZ, -R3 ;  /* 0x000000ffff039224 */ /* 0x000fe200078e0a03 */
[----:B------:R-:W-:-:S04]  /*01e0*/  @!P2 LOP3.LUT R3, RZ, R9, RZ, 0x33, !PT ;  /* 0x00000009ff03a212 */ /* 0x000fc800078e33ff */
[----:B-1----:R-:W-:Y:S01]  /*01f0*/  IADD3 R4, PT, PT, R3, -UR5, RZ ;  /* 0x8000000503047c10 */ /* 0x002fe2000fffe0ff */
[----:B------:R-:W-:-:S03]  /*0200*/  IMAD.MOV R2, RZ, RZ, -R3 ;  /* 0x000000ffff027224 */ /* 0x000fc600078e0a03 */
[----:B--2---:R-:W-:Y:S01]  /*0210*/  ISETP.GT.AND P1, PT, R4, UR6, PT ;  /* 0x0000000604007c0c */ /* 0x004fe2000bf24270 */
[----:B------:R-:W-:-:S03]  /*0220*/  IMAD R2, R9, R2, R0 ;  /* 0x0000000209027224 */ /* 0x000fc600078e0200 */
[----:B------:R-:W-:Y:S01]  /*0230*/  ISETP.GT.AND P1, PT, R4, -0x1, !P1 ;  /* 0xffffffff0400780c */ /* 0x000fe20004f24270 */
[----:B------:R-:W-:-:S05]  /*0240*/  VIADD R0, R2, -UR4 ;  /* 0x8000000402007c36 */ /* 0x000fca0008000000 */
[----:B------:R-:W-:-:S04]  /*0250*/  ISETP.GT.AND P0, PT, R0, R9, PT ;  /* 0x000000090000720c */ /* 0x000fc80003f04270 */
[----:B------:R-:W-:-:S04]  /*0260*/  ISETP.GT.AND P0, PT, R0, -0x1, !P0 ;  /* 0xffffffff0000780c */ /* 0x000fc80004704270 */
[----:B------:R-:W-:-:S13]  /*0270*/  PLOP3.LUT P0, PT, P0, P1, PT, 0x80, 0x8 ;  /* 0x000000000008781c */ /* 0x000fda0000703070 */
[----:B------:R-:W-:Y:S05]  /*0280*/  @!P0 EXIT ;  /* 0x000000000000894d */ /* 0x000fea0003800000 */
[----:B------:R-:W0:Y:S01]  /*0290*/  LDCU.128 UR8, c[0x0][0x380] ;  /* 0x00007000ff0877ac */ /* 0x000e220008000c00 */
[-C--:B------:R-:W-:Y:S02]  /*02a0*/  IMAD R0, R4, R9.reuse, R0 ;  /* 0x0000000904007224 */ /* 0x080fe400078e0200 */
[----:B------:R-:W-:Y:S01]  /*02b0*/  IMAD R2, R3, R9, R2 ;  /* 0x0000000903027224 */ /* 0x000fe200078e0202 */
[----:B------:R-:W1:Y:S01]  /*02c0*/  LDCU.64 UR4, c[0x0][0x358] ;  /* 0x00006b00ff0477ac */ /* 0x000e620008000a00 */
[----:B------:R-:W-:Y:S02]  /*02d0*/  IMAD R0, R0, 0x3, RZ ;  /* 0x0000000300007824 */ /* 0x000fe400078e02ff */
[----:B------:R-:W-:Y:S01]  /*02e0*/  IMAD R3, R2, 0x3, RZ ;  /* 0x0000000302037824 */ /* 0x000fe200078e02ff */
[----:B------:R-:W2:Y:S02]  /*02f0*/  LDCU.64 UR6, c[0x0][0x3a0] ;  /* 0x00007400ff0677ac */ /* 0x000ea40008000a00 */
[----:B0-----:R-:W-:-:S02]  /*0300*/  IADD3 R4, P0, PT, R0, UR8, RZ ;  /* 0x0000000800047c10 */ /* 0x001fc4000ff1e0ff */
[C---:B------:R-:W-:Y:S02]  /*0310*/  IADD3 R2, P1, PT, R3.reuse, UR10, RZ ;  /* 0x0000000a03027c10 */ /* 0x040fe4000ff3e0ff */
[----:B------:R-:W-:Y:S02]  /*0320*/  LEA.HI.X.SX32 R5, R0, UR9, 0x1, P0 ;  /* 0x0000000900057c11 */ /* 0x000fe400080f0eff */
[----:B------:R-:W-:-:S03]  /*0330*/  LEA.HI.X.SX32 R3, R3, UR11, 0x1, P1 ;  /* 0x0000000b03037c11 */ /* 0x000fc600088f0eff */
[----:B-1----:R-:W3:Y:S04]  /*0340*/  LDG.E.U8 R0, desc[UR4][R4.64] ;  /* 0x0000000404007981 */ /* 0x002ee8000c1e1100 */
[----:B------:R-:W4:Y:S04]  /*0350*/  LDG.E.U8 R8, desc[UR4][R2.64] ;  /* 0x0000000402087981 */ /* 0x000f28000c1e1100 */
[----:B------:R-:W5:Y:S04]  /*0360*/  LDG.E.U8 R18, desc[UR4][R4.64+0x1] ;  /* 0x0000010404127981 */ /* 0x000f68000c1e1100 */
[----:B------:R-:W2:Y:S04]  /*0370*/  LDG.E.U8 R19, desc[UR4][R4.64+0x2] ;  /* 0x0000020404137981 */ /* 0x000ea8000c1e1100 */
[----:B------:R-:W2:Y:S04]  /*0380*/  LDG.E.U8 R12, desc[UR4][R2.64+0x1] ;  /* 0x00000104020c7981 */ /* 0x000ea8000c1e1100 */
[----:B------:R-:W2:Y:S01]  /*0390*/  LDG.E.U8 R16, desc[UR4][R2.64+0x2] ;  /* 0x0000020402107981 */ /* 0x000ea2000c1e1100 */
[----:B---3--:R-:W-:Y:S08]  /*03a0*/  I2F.F64.U16 R6, R0 ;  /* 0x0000000000067312 */ /* 0x008ff00000101800 */
[----:B----4-:R-:W2:Y:S08]  /*03b0*/  I2F.F64.U16 R8, R8 ;  /* 0x0000000800087312 */ /* 0x010eb00000101800 */
[----:B-----5:R-:W-:Y:S01]  /*03c0*/  I2F.F64.U16 R10, R18 ;  /* 0x00000012000a7312 */ /* 0x020fe20000101800 */
[----:B--2---:R-:W-:-:S07]  /*03d0*/  DFMA R6, R6, UR6, R8 ;  /* 0x0000000606067c2b */ /* 0x004fce0008000008 */
[----:B------:R-:W-:Y:S08]  /*03e0*/  I2F.F64.U16 R14, R19 ;  /* 0x00000013000e7312 */ /* 0x000ff00000101800 */
[----:B------:R-:W0:Y:S08]  /*03f0*/  I2F.F64.U16 R12, R12 ;  /* 0x0000000c000c7312 */ /* 0x000e300000101800 */
[----:B------:R-:W1:Y:S01]  /*0400*/  I2F.F64.U16 R16, R16 ;  /* 0x0000001000107312 */ /* 0x000e620000101800 */
[----:B0-----:R-:W-:-:S07]  /*0410*/  DFMA R10, R10, UR6, R12 ;  /* 0x000000060a0a7c2b */ /* 0x001fce000800000c */
[----:B------:R-:W0:Y:S01]  /*0420*/  F2I.U32.F64.TRUNC R7, R6 ;  /* 0x0000000600077311 */ /* 0x000e22000030d000 */
[----:B-1----:R-:W-:-:S07]  /*0430*/  DFMA R14, R14, UR6, R16 ;  /* 0x000000060e0e7c2b */ /* 0x002fce0008000010 */
[----:B------:R-:W1:Y:S01]  /*0440*/  F2I.U32.F64.TRUNC R11, R10 ;  /* 0x0000000a000b7311 */ /* 0x000e62000030d000 */
[----:B0-----:R-:W-:Y:S07]  /*0450*/  STG.E.U8 desc[UR4][R2.64], R7 ;  /* 0x0000000702007986 */ /* 0x001fee000c101104 */
[----:B------:R-:W0:Y:S01]  /*0460*/  F2I.U32.F64.TRUNC R15, R14 ;  /* 0x0000000e000f7311 */ /* 0x000e22000030d000 */
[----:B-1----:R-:W-:Y:S04]  /*0470*/  STG.E.U8 desc[UR4][R2.64+0x1], R11 ;  /* 0x0000010b02007986 */ /* 0x002fe8000c101104 */
[----:B0-----:R-:W-:Y:S01]  /*0480*/  STG.E.U8 desc[UR4][R2.64+0x2], R15 ;  /* 0x0000020f02007986 */ /* 0x001fe2000c101104 */
[----:B------:R-:W-:Y:S05]  /*0490*/  EXIT ;  /* 0x000000000000794d */ /* 0x000fea0003800000 */
.L_x_0:
[----:B------:R-:W-:-:S00]  /*04a0*/  BRA `(.L_x_0) ;  /* 0xfffffffc00fc7947 */ /* 0x000fc0000383ffff */
[----:B------:R-:W-:-:S00]  /*04b0*/  NOP ;  /* 0x0000000000007918 */ /* 0x000fc00000000000 */
        /* <DEDUP_REMOVED lines=12> */
.L_x_14:


//--------------------- .text.BlurKernel          --------------------------
	.section	.text.BlurKernel,"ax",@progbits
	.align	128
        .global         BlurKernel
        .type           BlurKernel,@function
        .size           BlurKernel,(.L_x_13 - BlurKernel)
        .other          BlurKernel,@"STO_CUDA_ENTRY STV_DEFAULT"
BlurKernel:
.text.BlurKernel:
[----:B------:R-:W-:Y:S01]  /*0000*/  LDC R1, c[0x0][0x37c] ;  /* 0x0000df00ff017b82 */ /* 0x000fe20000000800 */
[----:B------:R-:W0:Y:S01]  /*0010*/  S2R R3, SR_CTAID.Y ;  /* 0x0000000000037919 */ /* 0x000e220000002600 */
[----:B------:R-:W1:Y:S01]  /*0020*/  LDCU UR7, c[0x0][0x360] ;  /* 0x00006c00ff0777ac */ /* 0x000e620008000800 */
[----:B------:R-:W0:Y:S01]  /*0030*/  S2R R0, SR_TID.Y ;  /* 0x0000000000007919 */ /* 0x000e220000002200 */
[----:B------:R-:W0:Y:S01]  /*0040*/  LDCU UR8, c[0x0][0x364] ;  /* 0x00006c80ff0877ac */ /* 0x000e220008000800 */
[----:B------:R-:W1:Y:S01]  /*0050*/  S2R R2, SR_CTAID.X ;  /* 0x0000000000027919 */ /* 0x000e620000002500 */
[----:B------:R-:W2:Y:S01]  /*0060*/  LDCU.U8 UR4, c[0x3][0x4] ;  /* 0x00c00080ff0477ac */ /* 0x000ea20008000000 */
[----:B------:R-:W1:Y:S01]  /*0070*/  S2R R5, SR_TID.X ;  /* 0x0000000000057919 */ /* 0x000e620000002100 */
[----:B------:R-:W3:Y:S01]  /*0080*/  LDCU UR9, c[0x0][0x398] ;  /* 0x00007300ff0977ac */ /* 0x000ee20008000800 */
[----:B------:R-:W4:Y:S01]  /*0090*/  LDCU.S8 UR5, c[0x3][0x5] ;  /* 0x00c000a0ff0577ac */ /* 0x000f220008000200 */
[----:B------:R-:W5:Y:S01]  /*00a0*/  LDCU.S8 UR6, c[0x3][0x6] ;  /* 0x00c000c0ff0677ac */ /* 0x000f620008000200 */
[----:B------:R-:W3:Y:S01]  /*00b0*/  LDCU.64 UR12, c[0x0][0x390] ;  /* 0x00007200ff0c77ac */ /* 0x000ee20008000a00 */
[----:B--2---:R-:W-:Y:S01]  /*00c0*/  UPRMT UR4, UR4, 0x8880, URZ ;  /* 0x0000888004047896 */ /* 0x004fe200080000ff */
[----:B------:R-:W2:Y:S01]  /*00d0*/  LDCU.64 UR10, c[0x0][0x380] ;  /* 0x00007000ff0a77ac */ /* 0x000ea20008000a00 */
[----:B0-----:R-:W-:-:S04]  /*00e0*/  IMAD R3, R3, UR8, R0 ;  /* 0x0000000803037c24 */ /* 0x001fc8000f8e0200 */
[----:B----4-:R-:W-:Y:S02]  /*00f0*/  VIADD R4, R3, UR5 ;  /* 0x0000000503047c36 */ /* 0x010fe40008000000 */
[----:B-1----:R-:W-:-:S03]  /*0100*/  IMAD R2, R2, UR7, R5 ;  /* 0x0000000702027c24 */ /* 0x002fc6000f8e0205 */
[----:B---3--:R-:W-:Y:S01]  /*0110*/  ISETP.GE.AND P3, PT, R4, UR13, PT ;  /* 0x0000000d04007c0c */ /* 0x008fe2000bf66270 */
[C---:B------:R-:W-:Y:S02]  /*0120*/  IMAD R5, R3.reuse, UR9, RZ ;  /* 0x0000000903057c24 */ /* 0x040fe4000f8e02ff */
[----:B------:R-:W-:Y:S01]  /*0130*/  VIADD R6, R2, UR5 ;  /* 0x0000000502067c36 */ /* 0x000fe20008000000 */
[----:B------:R-:W-:Y:S01]  /*0140*/  ISETP.GT.AND P3, PT, R4, -0x1, !P3 ;  /* 0xffffffff0400780c */ /* 0x000fe20005f64270 */
[C---:B------:R-:W-:Y:S02]  /*0150*/  IMAD R0, R2.reuse, 0x3, R5 ;  /* 0x0000000302007824 */ /* 0x040fe400078e0205 */
[----:B------:R-:W-:Y:S01]  /*0160*/  VIADD R2, R2, UR4 ;  /* 0x0000000402027c36 */ /* 0x000fe20008000000 */
[----:B------:R-:W-:Y:S01]  /*0170*/  ISETP.GE.AND P0, PT, R6, UR12, PT ;  /* 0x0000000c06007c0c */ /* 0x000fe2000bf06270 */
[----:B-----5:R-:W-:Y:S01]  /*0180*/  VIADD R3, R3, UR6 ;  /* 0x0000000603037c36 */ /* 0x020fe20008000000 */
[----:B------:R-:W0:Y:S01]  /*0190*/  LDCU.64 UR4, c[0x0][0x358] ;  /* 0x00006b00ff0477ac */ /* 0x000e220008000a00 */
[----:B------:R-:W-:Y:S01]  /*01a0*/  SHF.R.S32.HI R20, RZ, 0x1f, R0 ;  /* 0x0000001fff147819 */ /* 0x000fe20000011400 */
[----:B------:R-:W-:Y:S01]  /*01b0*/  IMAD.MOV.U32 R4, RZ, RZ, RZ ;  /* 0x000000ffff047224 */ /* 0x000fe200078e00ff */
[----:B------:R-:W-:-:S02]  /*01c0*/  ISETP.GE.AND P2, PT, R2, UR12, PT ;  /* 0x0000000c02007c0c */ /* 0x000fc4000bf46270 */
[C---:B------:R-:W-:Y:S02]  /*01d0*/  ISETP.GE.AND P1, PT, R3.reuse, UR13, PT ;  /* 0x0000000d03007c0c */ /* 0x040fe4000bf26270 */
[----:B------:R-:W-:Y:S02]  /*01e0*/  ISETP.GT.AND P0, PT, R6, -0x1, !P0 ;  /* 0xffffffff0600780c */ /* 0x000fe40004704270 */
[----:B------:R-:W-:Y:S02]  /*01f0*/  ISETP.GT.AND P2, PT, R2, -0x1, !P2 ;  /* 0xffffffff0200780c */ /* 0x000fe40005744270 */
[----:B------:R-:W-:Y:S02]  /*0200*/  ISETP.GT.AND P1, PT, R3, -0x1, !P1 ;  /* 0xffffffff0300780c */ /* 0x000fe40004f24270 */
[----:B------:R-:W-:Y:S02]  /*0210*/  PLOP3.LUT P2, PT, P2, P3, PT, 0x80, 0x8 ;  /* 0x000000000008781c */ /* 0x000fe40001747070 */
[----:B------:R-:W-:-:S02]  /*0220*/  PLOP3.LUT P0, PT, P0, P1, PT, 0x80, 0x8 ;  /* 0x000000000008781c */ /* 0x000fc40000703070 */
[----:B--2---:R-:W-:-:S04]  /*0230*/  IADD3 R2, P1, PT, R0, UR10, RZ ;  /* 0x0000000a00027c10 */ /* 0x004fc8000ff3e0ff */
[----:B------:R-:W-:-:S05]  /*0240*/  IADD3.X R3, PT, PT, R20, UR11, RZ, P1, !PT ;  /* 0x0000000b14037c10 */ /* 0x000fca0008ffe4ff */
[----:B0-----:R-:W2:Y:S04]  /*0250*/  @P2 LDG.E.U8 R4, desc[UR4][R2.64] ;  /* 0x0000000402042981 */ /* 0x001ea8000c1e1100 */
[----:B------:R0:W2:Y:S01]  /*0260*/  @P0 LDG.E.U8 R5, desc[UR4][R2.64] ;  /* 0x0000000402050981 */ /* 0x0000a2000c1e1100 */
[----:B------:R-:W1:Y:S01]  /*0270*/  MUFU.RCP64H R7, 255 ;  /* 0x406fe00000077908 */ /* 0x000e620000001800 */
[----:B------:R-:W-:Y:S01]  /*0280*/  IMAD.MOV.U32 R10, RZ, RZ, 0x0 ;  /* 0x00000000ff0a7424 */ /* 0x000fe200078e00ff */
[----:B------:R-:W-:Y:S01]  /*0290*/  BSSY.RECONVERGENT B0, `(.L_x_1) ;  /* 0x000001f000007945 */ /* 0x000fe20003800200 */
[----:B------:R-:W-:Y:S02]  /*02a0*/  IMAD.MOV.U32 R11, RZ, RZ, 0x406fe000 ;  /* 0x406fe000ff0b7424 */ /* 0x000fe400078e00ff */
[----:B------:R-:W-:-:S02]  /*02b0*/  IMAD.MOV.U32 R6, RZ, RZ, 0x1 ;  /* 0x00000001ff067424 */ /* 0x000fc400078e00ff */
[----:B------:R-:W-:Y:S02]  /*02c0*/  IMAD.MOV.U32 R12, RZ, RZ, 0x32 ;  /* 0x00000032ff0c7424 */ /* 0x000fe400078e00ff */
[----:B------:R-:W-:-:S05]  /*02d0*/  @P2 IMAD.MOV.U32 R12, RZ, RZ, 0x131 ;  /* 0x00000131ff0c2424 */ /* 0x000fca00078e00ff */
[----:B------:R-:W-:Y:S01]  /*02e0*/  @P0 IADD3 R12, P1, PT, R12, 0xff, RZ ;  /* 0x000000ff0c0c0810 */ /* 0x000fe20007f3e0ff */
[----:B-1----:R-:W-:-:S08]  /*02f0*/  DFMA R8, R6, -R10, 1 ;  /* 0x3ff000000608742b */ /* 0x002fd0000000080a */
[----:B------:R-:W-:-:S08]  /*0300*/  DFMA R8, R8, R8, R8 ;  /* 0x000000080808722b */ /* 0x000fd00000000008 */
[----:B------:R-:W-:Y:S01]  /*0310*/  DFMA R6, R6, R8, R6 ;  /* 0x000000080606722b */ /* 0x000fe20000000006 */
[----:B------:R-:W-:Y:S02]  /*0320*/  IMAD.MOV.U32 R9, RZ, RZ, RZ ;  /* 0x000000ffff097224 */ /* 0x000fe400078e00ff */
[----:B------:R-:W-:Y:S02]  /*0330*/  IMAD.MOV.U32 R8, RZ, RZ, R12 ;  /* 0x000000ffff087224 */ /* 0x000fe400078e000c */
[----:B------:R-:W-:-:S03]  /*0340*/  @P0 IMAD.X R9, RZ, RZ, R9, P1 ;  /* 0x000000ffff090224 */ /* 0x000fc600008e0609 */
[----:B0-----:R-:W-:-:S03]  /*0350*/  DFMA R2, R6, -R10, 1 ;  /* 0x3ff000000602742b */ /* 0x001fc6000000080a */
[----:B------:R-:W0:Y:S05]  /*0360*/  I2F.F64.U64 R8, R8 ;  /* 0x0000000800087312 */ /* 0x000e2a0000301800 */
[----:B------:R-:W-:-:S08]  /*0370*/  DFMA R2, R6, R2, R6 ;  /* 0x000000020602722b */ /* 0x000fd00000000006 */
[----:B0-----:R-:W-:-:S08]  /*0380*/  DMUL R6, R8, R2 ;  /* 0x0000000208067228 */ /* 0x001fd00000000000 */
[----:B------:R-:W-:-:S08]  /*0390*/  DFMA R10, R6, -255, R8 ;  /* 0xc06fe000060a782b */ /* 0x000fd00000000008 */
[----:B------:R-:W-:Y:S01]  /*03a0*/  DFMA R2, R2, R10, R6 ;  /* 0x0000000a0202722b */ /* 0x000fe20000000006 */
[----:B------:R-:W-:-:S09]  /*03b0*/  IMAD.MOV.U32 R7, RZ, RZ, RZ ;  /* 0x000000ffff077224 */ /* 0x000fd200078e00ff */
[----:B------:R-:W-:Y:S01]  /*03c0*/  FFMA R10, RZ, 3.748046875, R3 ;  /* 0x406fe000ff0a7823 */ /* 0x000fe20000000003 */
[----:B--2---:R-:W-:-:S05]  /*03d0*/  @P0 IADD3 R4, P1, PT, R5, R4, RZ ;  /* 0x0000000405040210 */ /* 0x004fca0007f3e0ff */
[----:B------:R-:W-:Y:S01]  /*03e0*/  @P0 IMAD.X R7, RZ, RZ, R7, P1 ;  /* 0x000000ffff070224 */ /* 0x000fe200008e0607 */
[----:B------:R-:W-:Y:S02]  /*03f0*/  FSETP.GEU.AND P1, PT, |R9|, 6.5827683646048100446e-37, PT ;  /* 0x036000000900780b */ /* 0x000fe40003f2e200 */
[----:B------:R-:W-:Y:S01]  /*0400*/  FSETP.GT.AND P0, PT, |R10|, 1.469367938527859385e-39, PT ;  /* 0x001000000a00780b */ /* 0x000fe20003f04200 */
[----:B------:R-:W-:-:S04]  /*0410*/  IMAD.MOV.U32 R5, RZ, RZ, R7 ;  /* 0x000000ffff057224 */ /* 0x000fc800078e0007 */
[----:B------:R0:W1:Y:S08]  /*0420*/  I2F.F64.U64 R6, R4 ;  /* 0x0000000400067312 */ /* 0x0000700000301800 */
[----:B------:R-:W-:Y:S05]  /*0430*/  @P0 BRA P1, `(.L_x_2) ;  /* 0x0000000000100947 */ /* 0x000fea0000800000 */
[----:B0-----:R-:W-:Y:S01]  /*0440*/  IMAD.MOV.U32 R4, RZ, RZ, RZ ;  /* 0x000000ffff047224 */ /* 0x001fe200078e00ff */
[----:B------:R-:W-:Y:S01]  /*0450*/  MOV R12, 0x480 ;  /* 0x00000480000c7802 */ /* 0x000fe20000000f00 */
[----:B------:R-:W-:-:S07]  /*0460*/  IMAD.MOV.U32 R5, RZ, RZ, 0x406fe000 ;  /* 0x406fe000ff057424 */ /* 0x000fce00078e00ff */
[----:B-1----:R-:W-:Y:S05]  /*0470*/  CALL.REL.NOINC `($__internal_0_$__cuda_sm20_div_rn_f64_full) ;  /* 0x00000000007c7944 */ /* 0x002fea0003c00000 */
.L_x_2:
[----:B------:R-:W-:Y:S05]  /*0480*/  BSYNC.RECONVERGENT B0 ;  /* 0x0000000000007941 */ /* 0x000fea0003800200 */
.L_x_1:
[----:B0-----:R-:W0:Y:S01]  /*0490*/  MUFU.RCP64H R5, R3 ;  /* 0x0000000300057308 */ /* 0x001e220000001800 */
[----:B------:R-:W-:Y:S01]  /*04a0*/  IMAD.MOV.U32 R4, RZ, RZ, 0x1 ;  /* 0x00000001ff047424 */ /* 0x000fe200078e00ff */
[----:B-1----:R-:W-:Y:S01]  /*04b0*/  FSETP.GEU.AND P1, PT, |R7|, 6.5827683646048100446e-37, PT ;  /* 0x036000000700780b */ /* 0x002fe20003f2e200 */
[----:B------:R-:W-:Y:S04]  /*04c0*/  BSSY.RECONVERGENT B0, `(.L_x_3) ;  /* 0x0000014000007945 */ /* 0x000fe80003800200 */
[----:B0-----:R-:W-:-:S08]  /*04d0*/  DFMA R8, R4, -R2, 1 ;  /* 0x3ff000000408742b */ /* 0x001fd00000000802 */
[----:B------:R-:W-:-:S08]  /*04e0*/  DFMA R8, R8, R8, R8 ;  /* 0x000000080808722b */ /* 0x000fd00000000008 */
[----:B------:R-:W-:-:S08]  /*04f0*/  DFMA R8, R4, R8, R4 ;  /* 0x000000080408722b */ /* 0x000fd00000000004 */
[----:B------:R-:W-:-:S08]  /*0500*/  DFMA R4, R8, -R2, 1 ;  /* 0x3ff000000804742b */ /* 0x000fd00000000802 */
[----:B------:R-:W-:-:S08]  /*0510*/  DFMA R4, R8, R4, R8 ;  /* 0x000000040804722b */ /* 0x000fd00000000008 */
[----:B------:R-:W-:-:S08]  /*0520*/  DMUL R8, R6, R4 ;  /* 0x0000000406087228 */ /* 0x000fd00000000000 */
[----:B------:R-:W-:-:S08]  /*0530*/  DFMA R10, R8, -R2, R6 ;  /* 0x80000002080a722b */ /* 0x000fd00000000006 */
[----:B------:R-:W-:-:S10]  /*0540*/  DFMA R4, R4, R10, R8 ;  /* 0x0000000a0404722b */ /* 0x000fd40000000008 */
[----:B------:R-:W-:-:S05]  /*0550*/  FFMA R8, RZ, R3, R5 ;  /* 0x00000003ff087223 */ /* 0x000fca0000000005 */
[----:B------:R-:W-:-:S13]  /*0560*/  FSETP.GT.AND P0, PT, |R8|, 1.469367938527859385e-39, PT ;  /* 0x001000000800780b */ /* 0x000fda0003f04200 */
[----:B------:R-:W-:Y:S05]  /*0570*/  @P0 BRA P1, `(.L_x_4) ;  /* 0x0000000000200947 */ /* 0x000fea0000800000 */
[----:B------:R-:W-:Y:S01]  /*0580*/  IMAD.MOV.U32 R8, RZ, RZ, R6 ;  /* 0x000000ffff087224 */ /* 0x000fe200078e0006 */
[----:B------:R-:W-:Y:S01]  /*0590*/  MOV R12, 0x5e0 ;  /* 0x000005e0000c7802 */ /* 0x000fe20000000f00 */
[----:B------:R-:W-:Y:S02]  /*05a0*/  IMAD.MOV.U32 R9, RZ, RZ, R7 ;  /* 0x000000ffff097224 */ /* 0x000fe400078e0007 */
[----:B------:R-:W-:Y:S02]  /*05b0*/  IMAD.MOV.U32 R4, RZ, RZ, R2 ;  /* 0x000000ffff047224 */ /* 0x000fe400078e0002 */
[----:B------:R-:W-:-:S07]  /*05c0*/  IMAD.MOV.U32 R5, RZ, RZ, R3 ;  /* 0x000000ffff057224 */ /* 0x000fce00078e0003 */
[----:B------:R-:W-:Y:S05]  /*05d0*/  CALL.REL.NOINC `($__internal_0_$__cuda_sm20_div_rn_f64_full) ;  /* 0x0000000000247944 */ /* 0x000fea0003c00000 */
[----:B------:R-:W-:Y:S02]  /*05e0*/  IMAD.MOV.U32 R4, RZ, RZ, R2 ;  /* 0x000000ffff047224 */ /* 0x000fe400078e0002 */
[----:B------:R-:W-:-:S07]  /*05f0*/  IMAD.MOV.U32 R5, RZ, RZ, R3 ;  /* 0x000000ffff057224 */ /* 0x000fce00078e0003 */
.L_x_4:
[----:B------:R-:W-:Y:S05]  /*0600*/  BSYNC.RECONVERGENT B0 ;  /* 0x0000000000007941 */ /* 0x000fea0003800200 */
.L_x_3:
[----:B------:R-:W0:Y:S01]  /*0610*/  LDCU.64 UR6, c[0x0][0x388] ;  /* 0x00007100ff0677ac */ /* 0x000e220008000a00 */
[----:B------:R-:W1:Y:S01]  /*0620*/  F2I.U32.F64.TRUNC R5, R4 ;  /* 0x0000000400057311 */ /* 0x000e62000030d000 */
[----:B0-----:R-:W-:-:S04]  /*0630*/  IADD3 R2, P0, PT, R0, UR6, RZ ;  /* 0x0000000600027c10 */ /* 0x001fc8000ff1e0ff */
[----:B------:R-:W-:-:S05]  /*0640*/  IADD3.X R3, PT, PT, R20, UR7, RZ, P0, !PT ;  /* 0x0000000714037c10 */ /* 0x000fca00087fe4ff */
[----:B-1----:R-:W-:Y:S01]  /*0650*/  STG.E.U8 desc[UR4][R2.64], R5 ;  /* 0x0000000502007986 */ /* 0x002fe2000c101104 */
[----:B------:R-:W-:Y:S05]  /*0660*/  EXIT ;  /* 0x000000000000794d */ /* 0x000fea0003800000 */
        .weak           $__internal_0_$__cuda_sm20_div_rn_f64_full
        .type           $__internal_0_$__cuda_sm20_div_rn_f64_full,@function
        .size           $__internal_0_$__cuda_sm20_div_rn_f64_full,(.L_x_13 - $__internal_0_$__cuda_sm20_div_rn_f64_full)
$__internal_0_$__cuda_sm20_div_rn_f64_full:
[C---:B------:R-:W-:Y:S01]  /*0670*/  FSETP.GEU.AND P0, PT, |R5|.reuse, 1.469367938527859385e-39, PT ;  /* 0x001000000500780b */ /* 0x040fe20003f0e200 */
[----:B------:R-:W-:Y:S01]  /*0680*/  IMAD.MOV.U32 R16, RZ, RZ, 0x1 ;  /* 0x00000001ff107424 */ /* 0x000fe200078e00ff */
[----:B------:R-:W-:Y:S01]  /*0690*/  LOP3.LUT R2, R5, 0x800fffff, RZ, 0xc0, !PT ;  /* 0x800fffff05027812 */ /* 0x000fe200078ec0ff */
[----:B------:R-:W-:Y:S01]  /*06a0*/  BSSY.RECONVERGENT B1, `(.L_x_5) ;  /* 0x0000055000017945 */ /* 0x000fe20003800200 */
[C---:B------:R-:W-:Y:S02]  /*06b0*/  FSETP.GEU.AND P2, PT, |R9|.reuse, 1.469367938527859385e-39, PT ;  /* 0x001000000900780b */ /* 0x040fe40003f4e200 */
[----:B------:R-:W-:Y:S01]  /*06c0*/  LOP3.LUT R3, R2, 0x3ff00000, RZ, 0xfc, !PT ;  /* 0x3ff0000002037812 */ /* 0x000fe200078efcff */
[----:B------:R-:W-:Y:S01]  /*06d0*/  IMAD.MOV.U32 R2, RZ, RZ, R4 ;  /* 0x000000ffff027224 */ /* 0x000fe200078e0004 */
[----:B------:R-:W-:Y:S02]  /*06e0*/  LOP3.LUT R14, R9, 0x7ff00000, RZ, 0xc0, !PT ;  /* 0x7ff00000090e7812 */ /* 0x000fe400078ec0ff */
[----:B------:R-:W-:-:S03]  /*06f0*/  LOP3.LUT R15, R5, 0x7ff00000, RZ, 0xc0, !PT ;  /* 0x7ff00000050f7812 */ /* 0x000fc600078ec0ff */
[----:B------:R-:W-:Y:S01]  /*0700*/  @!P0 DMUL R2, R4, 8.98846567431157953865e+307 ;  /* 0x7fe0000004028828 */ /* 0x000fe20000000000 */
[C---:B------:R-:W-:Y:S01]  /*0710*/  ISETP.GE.U32.AND P1, PT, R14.reuse, R15, PT ;  /* 0x0000000f0e00720c */ /* 0x040fe20003f26070 */
[----:B------:R-:W-:Y:S02]  /*0720*/  IMAD.MOV.U32 R21, RZ, RZ, R14 ;  /* 0x000000ffff157224 */ /* 0x000fe400078e000e */
[----:B------:R-:W-:Y:S01]  /*0730*/  @!P2 LOP3.LUT R13, R5, 0x7ff00000, RZ, 0xc0, !PT ;  /* 0x7ff00000050da812 */ /* 0x000fe200078ec0ff */
[----:B------:R-:W-:Y:S01]  /*0740*/  IMAD.MOV.U32 R24, RZ, RZ, R15 ;  /* 0x000000ffff187224 */ /* 0x000fe200078e000f */
[----:B------:R-:W0:Y:S02]  /*0750*/  MUFU.RCP64H R17, R3 ;  /* 0x0000000300117308 */ /* 0x000e240000001800 */
[----:B------:R-:W-:Y:S01]  /*0760*/  @!P2 ISETP.GE.U32.AND P3, PT, R14, R13, PT ;  /* 0x0000000d0e00a20c */ /* 0x000fe20003f66070 */
[----:B------:R-:W-:Y:S01]  /*0770*/  IMAD.MOV.U32 R13, RZ, RZ, 0x1ca00000 ;  /* 0x1ca00000ff0d7424 */ /* 0x000fe200078e00ff */
[----:B------:R-:W-:-:S04]  /*0780*/  @!P0 LOP3.LUT R24, R3, 0x7ff00000, RZ, 0xc0, !PT ;  /* 0x7ff0000003188812 */ /* 0x000fc800078ec0ff */
[----:B------:R-:W-:Y:S01]  /*0790*/  @!P2 SEL R19, R13, 0x63400000, !P3 ;  /* 0x634000000d13a807 */ /* 0x000fe20005800000 */
[----:B------:R-:W-:-:S03]  /*07a0*/  VIADD R25, R24, 0xffffffff ;  /* 0xffffffff18197836 */ /* 0x000fc60000000000 */
[----:B------:R-:W-:-:S04]  /*07b0*/  @!P2 LOP3.LUT R22, R19, 0x80000000, R9, 0xf8, !PT ;  /* 0x800000001316a812 */ /* 0x000fc800078ef809 */
[----:B------:R-:W-:Y:S01]  /*07c0*/  @!P2 LOP3.LUT R23, R22, 0x100000, RZ, 0xfc, !PT ;  /* 0x001000001617a812 */ /* 0x000fe200078efcff */
[----:B0-----:R-:W-:Y:S01]  /*07d0*/  DFMA R10, R16, -R2, 1 ;  /* 0x3ff00000100a742b */ /* 0x001fe20000000802 */
[----:B------:R-:W-:-:S07]  /*07e0*/  @!P2 IMAD.MOV.U32 R22, RZ, RZ, RZ ;  /* 0x000000ffff16a224 */ /* 0x000fce00078e00ff */
[----:B------:R-:W-:-:S08]  /*07f0*/  DFMA R10, R10, R10, R10 ;  /* 0x0000000a0a0a722b */ /* 0x000fd0000000000a */
[----:B------:R-:W-:Y:S01]  /*0800*/  DFMA R16, R16, R10, R16 ;  /* 0x0000000a1010722b */ /* 0x000fe20000000010 */
[----:B------:R-:W-:Y:S01]  /*0810*/  SEL R11, R13, 0x63400000, !P1 ;  /* 0x634000000d0b7807 */ /* 0x000fe20004800000 */
[----:B------:R-:W-:-:S03]  /*0820*/  IMAD.MOV.U32 R10, RZ, RZ, R8 ;  /* 0x000000ffff0a7224 */ /* 0x000fc600078e0008 */
[----:B------:R-:W-:-:S03]  /*0830*/  LOP3.LUT R11, R11, 0x800fffff, R9, 0xf8, !PT ;  /* 0x800fffff0b0b7812 */ /* 0x000fc600078ef809 */
[----:B------:R-:W-:-:S03]  /*0840*/  DFMA R18, R16, -R2, 1 ;  /* 0x3ff000001012742b */ /* 0x000fc60000000802 */
[----:B------:R-:W-:-:S05]  /*0850*/  @!P2 DFMA R10, R10, 2, -R22 ;  /* 0x400000000a0aa82b */ /* 0x000fca0000000816 */
[----:B------:R-:W-:-:S05]  /*0860*/  DFMA R16, R16, R18, R16 ;  /* 0x000000121010722b */ /* 0x000fca0000000010 */
[----:B------:R-:W-:-:S03]  /*0870*/  @!P2 LOP3.LUT R21, R11, 0x7ff00000, RZ, 0xc0, !PT ;  /* 0x7ff000000b15a812 */ /* 0x000fc600078ec0ff */
[----:B------:R-:W-:Y:S02]  /*0880*/  DMUL R18, R16, R10 ;  /* 0x0000000a10127228 */ /* 0x000fe40000000000 */
[----:B------:R-:W-:-:S05]  /*0890*/  VIADD R15, R21, 0xffffffff ;  /* 0xffffffff150f7836 */ /* 0x000fca0000000000 */
[----:B------:R-:W-:Y:S01]  /*08a0*/  ISETP.GT.U32.AND P0, PT, R15, 0x7feffffe, PT ;  /* 0x7feffffe0f00780c */ /* 0x000fe20003f04070 */
[----:B------:R-:W-:-:S03]  /*08b0*/  DFMA R22, R18, -R2, R10 ;  /* 0x800000021216722b */ /* 0x000fc6000000000a */
[----:B------:R-:W-:-:S05]  /*08c0*/  ISETP.GT.U32.OR P0, PT, R25, 0x7feffffe, P0 ;  /* 0x7feffffe1900780c */ /* 0x000fca0000704470 */
[----:B------:R-:W-:-:S08]  /*08d0*/  DFMA R16, R16, R22, R18 ;  /* 0x000000161010722b */ /* 0x000fd00000000012 */
[----:B------:R-:W-:Y:S05]  /*08e0*/  @P0 BRA `(.L_x_6) ;  /* 0x00000000006c0947 */ /* 0x000fea0003800000 */
[----:B------:R-:W-:-:S04]  /*08f0*/  LOP3.LUT R9, R5, 0x7ff00000, RZ, 0xc0, !PT ;  /* 0x7ff0000005097812 */ /* 0x000fc800078ec0ff */
[CC--:B------:R-:W-:Y:S02]  /*0900*/  VIADDMNMX R8, R14.reuse, -R9.reuse, 0xb9600000, !PT ;  /* 0xb96000000e087446 */ /* 0x0c0fe40007800909 */
[----:B------:R-:W-:Y:S02]  /*0910*/  ISETP.GE.U32.AND P0, PT, R14, R9, PT ;  /* 0x000000090e00720c */ /* 0x000fe40003f06070 */
[----:B------:R-:W-:Y:S02]  /*0920*/  VIMNMX R8, PT, PT, R8, 0x46a00000, PT ;  /* 0x46a0000008087848 */ /* 0x000fe40003fe0100 */
[----:B------:R-:W-:-:S05]  /*0930*/  SEL R13, R13, 0x63400000, !P0 ;  /* 0x634000000d0d7807 */ /* 0x000fca0004000000 */
[----:B------:R-:W-:Y:S02]  /*0940*/  IMAD.IADD R13, R8, 0x1, -R13 ;  /* 0x00000001080d7824 */ /* 0x000fe400078e0a0d */
[----:B------:R-:W-:Y:S02]  /*0950*/  IMAD.MOV.U32 R8, RZ, RZ, RZ ;  /* 0x000000ffff087224 */ /* 0x000fe400078e00ff */
[----:B------:R-:W-:-:S06]  /*0960*/  VIADD R9, R13, 0x7fe00000 ;  /* 0x7fe000000d097836 */ /* 0x000fcc0000000000 */
[----:B------:R-:W-:-:S10]  /*0970*/  DMUL R14, R16, R8 ;  /* 0x00000008100e7228 */ /* 0x000fd40000000000 */
[----:B------:R-:W-:-:S13]  /*0980*/  FSETP.GTU.AND P0, PT, |R15|, 1.469367938527859385e-39, PT ;  /* 0x001000000f00780b */ /* 0x000fda0003f0c200 */
[----:B------:R-:W-:Y:S05]  /*0990*/  @P0 BRA `(.L_x_7) ;  /* 0x0000000000940947 */ /* 0x000fea0003800000 */
[----:B------:R-:W-:Y:S01]  /*09a0*/  DFMA R2, R16, -R2, R10 ;  /* 0x800000021002722b */ /* 0x000fe2000000000a */
[----:B------:R-:W-:-:S09]  /*09b0*/  IMAD.MOV.U32 R8, RZ, RZ, RZ ;  /* 0x000000ffff087224 */ /* 0x000fd200078e00ff */
[C---:B------:R-:W-:Y:S02]  /*09c0*/  FSETP.NEU.AND P0, PT, R3.reuse, RZ, PT ;  /* 0x000000ff0300720b */ /* 0x040fe40003f0d000 */
[----:B------:R-:W-:-:S04]  /*09d0*/  LOP3.LUT R5, R3, 0x80000000, R5, 0x48, !PT ;  /* 0x8000000003057812 */ /* 0x000fc800078e4805 */
[----:B------:R-:W-:-:S07]  /*09e0*/  LOP3.LUT R9, R5, R9, RZ, 0xfc, !PT ;  /* 0x0000000905097212 */ /* 0x000fce00078efcff */
[----:B------:R-:W-:Y:S05]  /*09f0*/  @!P0 BRA `(.L_x_7) ;  /* 0x00000000007c8947 */ /* 0x000fea0003800000 */
[----:B------:R-:W-:Y:S01]  /*0a00*/  IMAD.MOV R3, RZ, RZ, -R13 ;  /* 0x000000ffff037224 */ /* 0x000fe200078e0a0d */
[----:B------:R-:W-:Y:S01]  /*0a10*/  DMUL.RP R8, R16, R8 ;  /* 0x0000000810087228 */ /* 0x000fe20000008000 */
[----:B------:R-:W-:-:S06]  /*0a20*/  IMAD.MOV.U32 R2, RZ, RZ, RZ ;  /* 0x000000ffff027224 */ /* 0x000fcc00078e00ff */
[----:B------:R-:W-:-:S03]  /*0a30*/  DFMA R2, R14, -R2, R16 ;  /* 0x800000020e02722b */ /* 0x000fc60000000010 */
[----:B------:R-:W-:-:S03]  /*0a40*/  LOP3.LUT R5, R9, R5, RZ, 0x3c, !PT ;  /* 0x0000000509057212 */ /* 0x000fc600078e3cff */
[----:B------:R-:W-:-:S04]  /*0a50*/  IADD3 R2, PT, PT, -R13, -0x43300000, RZ ;  /* 0xbcd000000d027810 */ /* 0x000fc80007ffe1ff */
[----:B------:R-:W-:-:S04]  /*0a60*/  FSETP.NEU.AND P0, PT, |R3|, R2, PT ;  /* 0x000000020300720b */ /* 0x000fc80003f0d200 */
[----:B------:R-:W-:Y:S02]  /*0a70*/  FSEL R14, R8, R14, !P0 ;  /* 0x0000000e080e7208 */ /* 0x000fe40004000000 */
[----:B------:R-:W-:Y:S01]  /*0a80*/  FSEL R15, R5, R15, !P0 ;  /* 0x0000000f050f7208 */ /* 0x000fe20004000000 */
[----:B------:R-:W-:Y:S06]  /*0a90*/  BRA `(.L_x_7) ;  /* 0x0000000000547947 */ /* 0x000fec0003800000 */
.L_x_6:
[----:B------:R-:W-:-:S14]  /*0aa0*/  DSETP.NAN.AND P0, PT, R8, R8, PT ;  /* 0x000000080800722a */ /* 0x000fdc0003f08000 */
[----:B------:R-:W-:Y:S05]  /*0ab0*/  @P0 BRA `(.L_x_8) ;  /* 0x0000000000440947 */ /* 0x000fea0003800000 */
[----:B------:R-:W-:-:S14]  /*0ac0*/  DSETP.NAN.AND P0, PT, R4, R4, PT ;  /* 0x000000040400722a */ /* 0x000fdc0003f08000 */
[----:B------:R-:W-:Y:S05]  /*0ad0*/  @P0 BRA `(.L_x_9) ;  /* 0x0000000000300947 */ /* 0x000fea0003800000 */
[----:B------:R-:W-:Y:S01]  /*0ae0*/  ISETP.NE.AND P0, PT, R21, R24, PT ;  /* 0x000000181500720c */ /* 0x000fe20003f05270 */
[----:B------:R-:W-:Y:S02]  /*0af0*/  IMAD.MOV.U32 R14, RZ, RZ, 0x0 ;  /* 0x00000000ff0e7424 */ /* 0x000fe400078e00ff */
[----:B------:R-:W-:-:S10]  /*0b00*/  IMAD.MOV.U32 R15, RZ, RZ, -0x80000 ;  /* 0xfff80000ff0f7424 */ /* 0x000fd400078e00ff */
[----:B------:R-:W-:Y:S05]  /*0b10*/  @!P0 BRA `(.L_x_7) ;  /* 0x0000000000348947 */ /* 0x000fea0003800000 */
[----:B------:R-:W-:Y:S02]  /*0b20*/  ISETP.NE.AND P0, PT, R21, 0x7ff00000, PT ;  /* 0x7ff000001500780c */ /* 0x000fe40003f05270 */
[----:B------:R-:W-:Y:S02]  /*0b30*/  LOP3.LUT R15, R9, 0x80000000, R5, 0x48, !PT ;  /* 0x80000000090f7812 */ /* 0x000fe400078e4805 */
[----:B------:R-:W-:-:S13]  /*0b40*/  ISETP.EQ.OR P0, PT, R24, RZ, !P0 ;  /* 0x000000ff1800720c */ /* 0x000fda0004702670 */
[----:B------:R-:W-:Y:S01]  /*0b50*/  @P0 LOP3.LUT R2, R15, 0x7ff00000, RZ, 0xfc, !PT ;  /* 0x7ff000000f020812 */ /* 0x000fe200078efcff */
[----:B------:R-:W-:Y:S02]  /*0b60*/  @!P0 IMAD.MOV.U32 R14, RZ, RZ, RZ ;  /* 0x000000ffff0e8224 */ /* 0x000fe400078e00ff */
[----:B------:R-:W-:Y:S02]  /*0b70*/  @P0 IMAD.MOV.U32 R14, RZ, RZ, RZ ;  /* 0x000000ffff0e0224 */ /* 0x000fe400078e00ff */
[----:B------:R-:W-:Y:S01]  /*0b80*/  @P0 IMAD.MOV.U32 R15, RZ, RZ, R2 ;  /* 0x000000ffff0f0224 */ /* 0x000fe200078e0002 */
[----:B------:R-:W-:Y:S06]  /*0b90*/  BRA `(.L_x_7) ;  /* 0x0000000000147947 */ /* 0x000fec0003800000 */
.L_x_9:
[----:B------:R-:W-:Y:S01]  /*0ba0*/  LOP3.LUT R15, R5, 0x80000, RZ, 0xfc, !PT ;  /* 0x00080000050f7812 */ /* 0x000fe200078efcff */
[----:B------:R-:W-:Y:S01]  /*0bb0*/  IMAD.MOV.U32 R14, RZ, RZ, R4 ;  /* 0x000000ffff0e7224 */ /* 0x000fe200078e0004 */
[----:B------:R-:W-:Y:S06]  /*0bc0*/  BRA `(.L_x_7) ;  /* 0x0000000000087947 */ /* 0x000fec0003800000 */
.L_x_8:
[----:B------:R-:W-:Y:S01]  /*0bd0*/  LOP3.LUT R15, R9, 0x80000, RZ, 0xfc, !PT ;  /* 0x00080000090f7812 */ /* 0x000fe200078efcff */
[----:B------:R-:W-:-:S07]  /*0be0*/  IMAD.MOV.U32 R14, RZ, RZ, R8 ;  /* 0x000000ffff0e7224 */ /* 0x000fce00078e0008 */
.L_x_7:
[----:B------:R-:W-:Y:S05]  /*0bf0*/  BSYNC.RECONVERGENT B1 ;  /* 0x0000000000017941 */ /* 0x000fea0003800200 */
.L_x_5:
[----:B------:R-:W-:Y:S02]  /*0c00*/  IMAD.MOV.U32 R13, RZ, RZ, 0x0 ;  /* 0x00000000ff0d7424 */ /* 0x000fe400078e00ff */
[----:B------:R-:W-:Y:S02]  /*0c10*/  IMAD.MOV.U32 R2, RZ, RZ, R14 ;  /* 0x000000ffff027224 */ /* 0x000fe400078e000e */
[----:B------:R-:W-:Y:S01]  /*0c20*/  IMAD.MOV.U32 R3, RZ, RZ, R15 ;  /* 0x000000ffff037224 */ /* 0x000fe200078e000f */
[----:B------:R-:W-:Y:S06]  /*0c30*/  RET.REL.NODEC R12 `(BlurKernel) ;  /* 0xfffffff00cf07950 */ /* 0x000fec0003c3ffff */
.L_x_10:
        /* <DEDUP_REMOVED lines=12> */
.L_x_13:


//--------------------- .text.RGBToYKernel        --------------------------
	.section	.text.RGBToYKernel,"ax",@progbits
	.align	128
        .global         RGBToYKernel
        .type           RGBToYKernel,@function
        .size           RGBToYKernel,(.L_x_16 - RGBToYKernel)
        .other          RGBToYKernel,@"STO_CUDA_ENTRY STV_DEFAULT"
RGBToYKernel:
.text.RGBToYKernel:
[----:B------:R-:W-:Y:S01]  /*0000*/  LDC R1, c[0x0][0x37c] ;  /* 0x0000df00ff017b82 */ /* 0x000fe20000000800 */
[----:B------:R-:W0:Y:S01]  /*0010*/  S2R R2, SR_CTAID.Y ;  /* 0x0000000000027919 */ /* 0x000e220000002600 */
[----:B------:R-:W1:Y:S01]  /*0020*/  LDCU UR4, c[0x0][0x360] ;  /* 0x00006c00ff0477ac */ /* 0x000e620008000800 */
[----:B------:R-:W0:Y:S01]  /*0030*/  S2R R5, SR_TID.Y ;  /* 0x0000000000057919 */ /* 0x000e220000002200 */
[----:B------:R-:W0:Y:S01]  /*0040*/  LDCU UR5, c[0x0][0x364] ;  /* 0x00006c80ff0577ac */ /* 0x000e220008000800 */
[----:B------:R-:W1:Y:S01]  /*0050*/  S2R R0, SR_CTAID.X ;  /* 0x0000000000007919 */ /* 0x000e620000002500 */
[----:B------:R-:W2:Y:S01]  /*0060*/  LDCU.64 UR6, c[0x0][0x390] ;  /* 0x00007200ff0677ac */ /* 0x000ea20008000a00 */
[----:B------:R-:W1:Y:S01]  /*0070*/  S2R R3, SR_TID.X ;  /* 0x0000000000037919 */ /* 0x000e620000002100 */
[----:B0-----:R-:W-:-:S05]  /*0080*/  IMAD R2, R2, UR5, R5 ;  /* 0x0000000502027c24 */ /* 0x001fca000f8e0205 */
[----:B--2---:R-:W-:Y:S01]  /*0090*/  ISETP.GE.AND P0, PT, R2, UR7, PT ;  /* 0x0000000702007c0c */ /* 0x004fe2000bf06270 */
[----:B-1----:R-:W-:-:S05]  /*00a0*/  IMAD R0, R0, UR4, R3 ;  /* 0x0000000400007c24 */ /* 0x002fca000f8e0203 */
[----:B------:R-:W-:-:S13]  /*00b0*/  ISETP.GE.OR P0, PT, R0, UR6, P0 ;  /* 0x0000000600007c0c */ /* 0x000fda0008706670 */
[----:B------:R-:W-:Y:S05]  /*00c0*/  @P0 EXIT ;  /* 0x000000000000094d */ /* 0x000fea0003800000 */
[----:B------:R-:W0:Y:S01]  /*00d0*/  LDCU UR4, c[0x0][0x398] ;  /* 0x00007300ff0477ac */ /* 0x000e220008000800 */
[----:B------:R-:W1:Y:S01]  /*00e0*/  LDCU.128 UR8, c[0x0][0x380] ;  /* 0x00007000ff0877ac */ /* 0x000e620008000c00 */
[----:B0-----:R-:W-:Y:S01]  /*00f0*/  IMAD R3, R2, UR4, RZ ;  /* 0x0000000402037c24 */ /* 0x001fe2000f8e02ff */
[----:B------:R-:W0:Y:S03]  /*0100*/  LDCU.64 UR4, c[0x0][0x358] ;  /* 0x00006b00ff0477ac */ /* 0x000e260008000a00 */
[----:B------:R-:W-:-:S05]  /*0110*/  IMAD R0, R0, 0x3, R3 ;  /* 0x0000000300007824 */ /* 0x000fca00078e0203 */
[----:B-1----:R-:W-:Y:S02]  /*0120*/  IADD3 R2, P0, PT, R0, UR8, RZ ;  /* 0x0000000800027c10 */ /* 0x002fe4000ff1e0ff */
[----:B------:R-:W-:-:S04]  /*0130*/  SHF.R.S32.HI R5, RZ, 0x1f, R0 ;  /* 0x0000001fff057819 */ /* 0x000fc80000011400 */
[----:B------:R-:W-:-:S05]  /*0140*/  IADD3.X R3, PT, PT, R5, UR9, RZ, P0, !PT ;  /* 0x0000000905037c10 */ /* 0x000fca00087fe4ff */
[----:B0-----:R-:W2:Y:S01]  /*0150*/  LDG.E.U8 R7, desc[UR4][R2.64] ;  /* 0x0000000402077981 */ /* 0x001ea2000c1e1100 */
[----:B------:R-:W-:-:S04]  /*0160*/  IADD3 R4, P0, PT, R0, UR10, RZ ;  /* 0x0000000a00047c10 */ /* 0x000fc8000ff1e0ff */
[----:B------:R-:W-:-:S05]  /*0170*/  IADD3.X R5, PT, PT, R5, UR11, RZ, P0, !PT ;  /* 0x0000000b05057c10 */ /* 0x000fca00087fe4ff */
[----:B--2---:R-:W-:Y:S04]  /*0180*/  STG.E.U8 desc[UR4][R4.64], R7 ;  /* 0x0000000704007986 */ /* 0x004fe8000c101104 */
[----:B------:R-:W2:Y:S04]  /*0190*/  LDG.E.U8 R9, desc[UR4][R2.64+0x1] ;  /* 0x0000010402097981 */ /* 0x000ea8000c1e1100 */
[----:B--2---:R-:W-:Y:S04]  /*01a0*/  STG.E.U8 desc[UR4][R4.64+0x1], R9 ;  /* 0x0000010904007986 */ /* 0x004fe8000c101104 */
[----:B------:R-:W2:Y:S02]  /*01b0*/  LDG.E.U8 R0, desc[UR4][R2.64+0x2] ;  /* 0x0000020402007981 */ /* 0x000ea4000c1e1100 */
[----:B--2---:R-:W-:-:S05]  /*01c0*/  SHF.R.U32.HI R11, RZ, 0x1, R0 ;  /* 0x00000001ff0b7819 */ /* 0x004fca0000011600 */
[----:B------:R-:W-:Y:S01]  /*01d0*/  STG.E.U8 desc[UR4][R4.64+0x2], R11 ;  /* 0x0000020b04007986 */ /* 0x000fe2000c101104 */
[----:B------:R-:W-:Y:S05]  /*01e0*/  EXIT ;  /* 0x000000000000794d */ /* 0x000fea0003800000 */
.L_x_11:
        /* <DEDUP_REMOVED lines=9> */
.L_x_16:


//--------------------- .text.add                 --------------------------
	.section	.text.add,"ax",@progbits
	.align	128
        .global         add
        .type           add,@function
        .size           add,(.L_x_17 - add)
        .other          add,@"STO_CUDA_ENTRY STV_DEFAULT"
add:
.text.add:
[----:B------:R-:W-:Y:S01]  /*0000*/  LDC R1, c[0x0][0x37c] ;  /* 0x0000df00ff017b82 */ /* 0x000fe20000000800 */
[----:B------:R-:W0:Y:S07]  /*0010*/  S2R R0, SR_TID.X ;  /* 0x0000000000007919 */ /* 0x000e2e0000002100 */
[----:B------:R-:W0:Y:S01]  /*0020*/  S2UR UR4, SR_CTAID.X ;  /* 0x00000000000479c3 */ /* 0x000e220000002500 */
[----:B------:R-:W1:Y:S07]  /*0030*/  LDCU UR5, c[0x0][0x380] ;  /* 0x00007000ff0577ac */ /* 0x000e6e0008000800 */
[----:B------:R-:W0:Y:S02]  /*0040*/  LDC R9, c[0x0][0x360] ;  /* 0x0000d800ff097b82 */ /* 0x000e240000000800 */
[----:B0-----:R-:W-:-:S05]  /*0050*/  IMAD R9, R9, UR4, R0 ;  /* 0x0000000409097c24 */ /* 0x001fca000f8e0200 */
[----:B-1----:R-:W-:-:S13]  /*0060*/  ISETP.GE.AND P0, PT, R9, UR5, PT ;  /* 0x0000000509007c0c */ /* 0x002fda000bf06270 */
[----:B------:R-:W-:Y:S05]  /*0070*/  @P0 EXIT ;  /* 0x000000000000094d */ /* 0x000fea0003800000 */
[----:B------:R-:W0:Y:S01]  /*0080*/  LDC.64 R2, c[0x0][0x388] ;  /* 0x0000e200ff027b82 */ /* 0x000e220000000a00 */
[----:B------:R-:W1:Y:S07]  /*0090*/  LDCU.64 UR4, c[0x0][0x358] ;  /* 0x00006b00ff0477ac */ /* 0x000e6e0008000a00 */
[----:B------:R-:W2:Y:S08]  /*00a0*/  LDC.64 R4, c[0x0][0x390] ;  /* 0x0000e400ff047b82 */ /* 0x000eb00000000a00 */
[----:B------:R-:W3:Y:S01]  /*00b0*/  LDC.64 R6, c[0x0][0x398] ;  /* 0x0000e600ff067b82 */ /* 0x000ee20000000a00 */
[----:B0-----:R-:W-:-:S06]  /*00c0*/  IMAD.WIDE R2, R9, 0x4, R2 ;  /* 0x0000000409027825 */ /* 0x001fcc00078e0202 */
[----:B-1----:R-:W4:Y:S01]  /*00d0*/  LDG.E R2, desc[UR4][R2.64] ;  /* 0x0000000402027981 */ /* 0x002f22000c1e1900 */
[----:B--2---:R-:W-:-:S06]  /*00e0*/  IMAD.WIDE R4, R9, 0x4, R4 ;  /* 0x0000000409047825 */ /* 0x004fcc00078e0204 */
[----:B------:R-:W4:Y:S01]  /*00f0*/  LDG.E R5, desc[UR4][R4.64] ;  /* 0x0000000404057981 */ /* 0x000f22000c1e1900 */
[----:B---3--:R-:W-:-:S04]  /*0100*/  IMAD.WIDE R6, R9, 0x4, R6 ;  /* 0x0000000409067825 */ /* 0x008fc800078e0206 */
[----:B----4-:R-:W-:-:S05]  /*0110*/  FADD R9, R2, R5 ;  /* 0x0000000502097221 */ /* 0x010fca0000000000 */
[----:B------:R-:W-:Y:S01]  /*0120*/  STG.E desc[UR4][R6.64], R9 ;  /* 0x0000000906007986 */ /* 0x000fe2000c101904 */
[----:B------:R-:W-:Y:S05]  /*0130*/  EXIT ;  /* 0x000000000000794d */ /* 0x000fea0003800000 */
.L_x_12:
        /* <DEDUP_REMOVED lines=12> */
.L_x_17:


//--------------------- .nv.shared.reserved.0     --------------------------
	.section	.nv.shared.reserved.0,"aw",@nobits
	.weak		__nv_reservedSMEM_offset_0_alias
	.size		__nv_reservedSMEM_offset_0_alias, 0, 64
	.other		__nv_reservedSMEM_offset_0_alias,@"STO_CUDA_RESERVED_SHARED STV_DEFAULT"
__nv_reservedSMEM_offset_0_alias:
	.zero		0
	.zero		64


//--------------------- .nv.constant0.Blur2Kernel --------------------------
	.section	.nv.constant0.Blur2Kernel,"a",@progbits
	.sectionflags	@""
	.align	4
.nv.constant0.Blur2Kernel:
	.zero		936


//--------------------- .nv.constant0.BlurKernel  --------------------------
	.section	.nv.constant0.BlurKernel,"a",@progbits
	.sectionflags	@""
	.align	4
.nv.constant0.BlurKernel:
	.zero		924


//--------------------- .nv.constant0.RGBToYKernel --------------------------
	.section	.nv.constant0.RGBToYKernel,"a",@progbits
	.sectionflags	@""
	.align	4
.nv.constant0.RGBToYKernel:
	.zero		924


//--------------------- .nv.constant0.add         --------------------------
	.section	.nv.constant0.add,"a",@progbits
	.sectionflags	@""
	.align	4
.nv.constant0.add:
	.zero		928


//--------------------- SYMBOLS --------------------------

	.type		.nv.reservedSmem.offset0,@object
	.size		.nv.reservedSmem.offset0,0x4
